//
// Generated by NVIDIA NVVM Compiler
//
// Compiler Build ID: CL-36424714
// Cuda compilation tools, release 13.0, V13.0.88
// Based on NVVM 20.0.0
//

.version 9.0
.target sm_100
.address_size 64

	// .globl	_Z26collisionComputeDistancev1PKfS0_Pfii

.visible .entry _Z26collisionComputeDistancev1PKfS0_Pfii(
	.param .u64 .ptr .align 1 _Z26collisionComputeDistancev1PKfS0_Pfii_param_0,
	.param .u64 .ptr .align 1 _Z26collisionComputeDistancev1PKfS0_Pfii_param_1,
	.param .u64 .ptr .align 1 _Z26collisionComputeDistancev1PKfS0_Pfii_param_2,
	.param .u32 _Z26collisionComputeDistancev1PKfS0_Pfii_param_3,
	.param .u32 _Z26collisionComputeDistancev1PKfS0_Pfii_param_4
)
{
	.reg .pred 	%p<5>;
	.reg .b32 	%r<23>;
	.reg .b32 	%f<9>;
	.reg .b64 	%rd<15>;

	ld.param.u64 	%rd7, [_Z26collisionComputeDistancev1PKfS0_Pfii_param_0];
	ld.param.u64 	%rd8, [_Z26collisionComputeDistancev1PKfS0_Pfii_param_1];
	ld.param.u64 	%rd6, [_Z26collisionComputeDistancev1PKfS0_Pfii_param_2];
	ld.param.u32 	%r12, [_Z26collisionComputeDistancev1PKfS0_Pfii_param_3];
	ld.param.u32 	%r13, [_Z26collisionComputeDistancev1PKfS0_Pfii_param_4];
	cvta.to.global.u64 	%rd1, %rd8;
	cvta.to.global.u64 	%rd2, %rd7;
	mov.u32 	%r14, %ctaid.x;
	mov.u32 	%r1, %ntid.x;
	mov.u32 	%r15, %tid.x;
	mad.lo.s32 	%r21, %r14, %r1, %r15;
	mov.u32 	%r16, %ctaid.y;
	mov.u32 	%r3, %ntid.y;
	mov.u32 	%r17, %tid.y;
	mad.lo.s32 	%r4, %r16, %r3, %r17;
	setp.ge.s32 	%p1, %r21, %r12;
	@%p1 bra 	$L__BB0_6;
	mov.u32 	%r18, %nctaid.y;
	mul.lo.s32 	%r5, %r3, %r18;
	mov.u32 	%r19, %nctaid.x;
	mul.lo.s32 	%r6, %r1, %r19;
	cvta.to.global.u64 	%rd3, %rd6;
$L__BB0_2:
	setp.ge.s32 	%p2, %r4, %r13;
	@%p2 bra 	$L__BB0_5;
	mul.wide.s32 	%rd9, %r21, 4;
	add.s64 	%rd4, %rd2, %rd9;
	add.s64 	%rd5, %rd1, %rd9;
	mul.lo.s32 	%r8, %r21, %r13;
	mov.u32 	%r22, %r4;
$L__BB0_4:
	mul.wide.s32 	%rd10, %r22, 4;
	add.s64 	%rd11, %rd2, %rd10;
	ld.global.f32 	%f1, [%rd11];
	ld.global.f32 	%f2, [%rd4];
	sub.f32 	%f3, %f1, %f2;
	add.s64 	%rd12, %rd1, %rd10;
	ld.global.f32 	%f4, [%rd12];
	ld.global.f32 	%f5, [%rd5];
	sub.f32 	%f6, %f4, %f5;
	mul.f32 	%f7, %f6, %f6;
	fma.rn.f32 	%f8, %f3, %f3, %f7;
	add.s32 	%r20, %r22, %r8;
	mul.wide.s32 	%rd13, %r20, 4;
	add.s64 	%rd14, %rd3, %rd13;
	st.global.f32 	[%rd14], %f8;
	add.s32 	%r22, %r22, %r5;
	setp.lt.s32 	%p3, %r22, %r13;
	@%p3 bra 	$L__BB0_4;
$L__BB0_5:
	add.s32 	%r21, %r21, %r6;
	setp.lt.s32 	%p4, %r21, %r12;
	@%p4 bra 	$L__BB0_2;
$L__BB0_6:
	ret;

}
	// .globl	_Z26collisionComputeDistancev2PKfS0_Pfii
.visible .entry _Z26collisionComputeDistancev2PKfS0_Pfii(
	.param .u64 .ptr .align 1 _Z26collisionComputeDistancev2PKfS0_Pfii_param_0,
	.param .u64 .ptr .align 1 _Z26collisionComputeDistancev2PKfS0_Pfii_param_1,
	.param .u64 .ptr .align 1 _Z26collisionComputeDistancev2PKfS0_Pfii_param_2,
	.param .u32 _Z26collisionComputeDistancev2PKfS0_Pfii_param_3,
	.param .u32 _Z26collisionComputeDistancev2PKfS0_Pfii_param_4
)
{
	.reg .pred 	%p<5>;
	.reg .b32 	%r<22>;
	.reg .b32 	%f<9>;
	.reg .b64 	%rd<15>;

	ld.param.u64 	%rd7, [_Z26collisionComputeDistancev2PKfS0_Pfii_param_0];
	ld.param.u64 	%rd8, [_Z26collisionComputeDistancev2PKfS0_Pfii_param_1];
	ld.param.u64 	%rd6, [_Z26collisionComputeDistancev2PKfS0_Pfii_param_2];
	ld.param.u32 	%r11, [_Z26collisionComputeDistancev2PKfS0_Pfii_param_3];
	ld.param.u32 	%r12, [_Z26collisionComputeDistancev2PKfS0_Pfii_param_4];
	cvta.to.global.u64 	%rd1, %rd8;
	cvta.to.global.u64 	%rd2, %rd7;
	mov.u32 	%r13, %ctaid.x;
	mov.u32 	%r1, %ntid.x;
	mov.u32 	%r14, %tid.x;
	mad.lo.s32 	%r20, %r13, %r1, %r14;
	mov.u32 	%r15, %ctaid.y;
	mov.u32 	%r3, %ntid.y;
	mov.u32 	%r16, %tid.y;
	mad.lo.s32 	%r4, %r15, %r3, %r16;
	setp.ge.s32 	%p1, %r20, %r11;
	@%p1 bra 	$L__BB1_6;
	mov.u32 	%r17, %nctaid.y;
	mul.lo.s32 	%r5, %r3, %r17;
	mov.u32 	%r18, %nctaid.x;
	mul.lo.s32 	%r6, %r1, %r18;
	cvta.to.global.u64 	%rd3, %rd6;
$L__BB1_2:
	setp.ge.s32 	%p2, %r4, %r12;
	@%p2 bra 	$L__BB1_5;
	mul.wide.s32 	%rd9, %r20, 4;
	add.s64 	%rd4, %rd2, %rd9;
	add.s64 	%rd5, %rd1, %rd9;
	mov.u32 	%r21, %r4;
$L__BB1_4:
	mul.wide.s32 	%rd10, %r21, 4;
	add.s64 	%rd11, %rd2, %rd10;
	ld.global.f32 	%f1, [%rd11];
	ld.global.f32 	%f2, [%rd4];
	sub.f32 	%f3, %f1, %f2;
	add.s64 	%rd12, %rd1, %rd10;
	ld.global.f32 	%f4, [%rd12];
	ld.global.f32 	%f5, [%rd5];
	sub.f32 	%f6, %f4, %f5;
	mul.f32 	%f7, %f6, %f6;
	fma.rn.f32 	%f8, %f3, %f3, %f7;
	mad.lo.s32 	%r19, %r21, %r11, %r20;
	mul.wide.s32 	%rd13, %r19, 4;
	add.s64 	%rd14, %rd3, %rd13;
	st.global.f32 	[%rd14], %f8;
	add.s32 	%r21, %r21, %r5;
	setp.lt.s32 	%p3, %r21, %r12;
	@%p3 bra 	$L__BB1_4;
$L__BB1_5:
	add.s32 	%r20, %r20, %r6;
	setp.lt.s32 	%p4, %r20, %r11;
	@%p4 bra 	$L__BB1_2;
$L__BB1_6:
	ret;

}
	// .globl	_Z9transposePfii
.visible .entry _Z9transposePfii(
	.param .u64 .ptr .align 1 _Z9transposePfii_param_0,
	.param .u32 _Z9transposePfii_param_1,
	.param .u32 _Z9transposePfii_param_2
)
{
	.reg .pred 	%p<6>;
	.reg .b32 	%r<24>;
	.reg .b32 	%f<3>;
	.reg .b64 	%rd<7>;

	ld.param.u64 	%rd2, [_Z9transposePfii_param_0];
	ld.param.u32 	%r12, [_Z9transposePfii_param_1];
	ld.param.u32 	%r13, [_Z9transposePfii_param_2];
	mov.u32 	%r14, %ctaid.x;
	mov.u32 	%r1, %ntid.x;
	mov.u32 	%r15, %tid.x;
	mad.lo.s32 	%r22, %r14, %r1, %r15;
	mov.u32 	%r16, %ctaid.y;
	mov.u32 	%r3, %ntid.y;
	mov.u32 	%r17, %tid.y;
	mad.lo.s32 	%r4, %r16, %r3, %r17;
	setp.ge.s32 	%p1, %r22, %r12;
	@%p1 bra 	$L__BB2_8;
	cvta.to.global.u64 	%rd1, %rd2;
	mov.u32 	%r18, %nctaid.y;
	mul.lo.s32 	%r5, %r3, %r18;
	mov.u32 	%r19, %nctaid.x;
	mul.lo.s32 	%r6, %r1, %r19;
$L__BB2_2:
	setp.ge.s32 	%p2, %r4, %r13;
	@%p2 bra 	$L__BB2_7;
	mul.lo.s32 	%r8, %r22, %r13;
	mov.u32 	%r23, %r4;
$L__BB2_4:
	setp.ge.s32 	%p3, %r22, %r23;
	@%p3 bra 	$L__BB2_6;
	add.s32 	%r20, %r23, %r8;
	mul.wide.s32 	%rd3, %r20, 4;
	add.s64 	%rd4, %rd1, %rd3;
	ld.global.f32 	%f1, [%rd4];
	mad.lo.s32 	%r21, %r23, %r12, %r22;
	mul.wide.s32 	%rd5, %r21, 4;
	add.s64 	%rd6, %rd1, %rd5;
	ld.global.f32 	%f2, [%rd6];
	st.global.f32 	[%rd4], %f2;
	st.global.f32 	[%rd6], %f1;
$L__BB2_6:
	add.s32 	%r23, %r23, %r5;
	setp.lt.s32 	%p4, %r23, %r13;
	@%p4 bra 	$L__BB2_4;
$L__BB2_7:
	add.s32 	%r22, %r22, %r6;
	setp.lt.s32 	%p5, %r22, %r12;
	@%p5 bra 	$L__BB2_2;
$L__BB2_8:
	ret;

}
	// .globl	_Z24collisionGatherClosestv1PKfPfPiii
.visible .entry _Z24collisionGatherClosestv1PKfPfPiii(
	.param .u64 .ptr .align 1 _Z24collisionGatherClosestv1PKfPfPiii_param_0,
	.param .u64 .ptr .align 1 _Z24collisionGatherClosestv1PKfPfPiii_param_1,
	.param .u64 .ptr .align 1 _Z24collisionGatherClosestv1PKfPfPiii_param_2,
	.param .u32 _Z24collisionGatherClosestv1PKfPfPiii_param_3,
	.param .u32 _Z24collisionGatherClosestv1PKfPfPiii_param_4
)
{
	.reg .pred 	%p<87>;
	.reg .b32 	%r<89>;
	.reg .b32 	%f<52>;
	.reg .b64 	%rd<22>;

	ld.param.u64 	%rd5, [_Z24collisionGatherClosestv1PKfPfPiii_param_0];
	ld.param.u64 	%rd6, [_Z24collisionGatherClosestv1PKfPfPiii_param_1];
	ld.param.u64 	%rd7, [_Z24collisionGatherClosestv1PKfPfPiii_param_2];
	ld.param.u32 	%r35, [_Z24collisionGatherClosestv1PKfPfPiii_param_3];
	ld.param.u32 	%r36, [_Z24collisionGatherClosestv1PKfPfPiii_param_4];
	cvta.to.global.u64 	%rd1, %rd5;
	cvta.to.global.u64 	%rd2, %rd6;
	cvta.to.global.u64 	%rd3, %rd7;
	mov.u32 	%r37, %ctaid.x;
	mov.u32 	%r1, %ntid.x;
	mov.u32 	%r38, %tid.x;
	mad.lo.s32 	%r74, %r37, %r1, %r38;
	setp.ge.s32 	%p1, %r74, %r35;
	@%p1 bra 	$L__BB3_16;
	setp.gt.s32 	%p2, %r36, 0;
	mov.u32 	%r39, %nctaid.x;
	mul.lo.s32 	%r3, %r1, %r39;
	@%p2 bra 	$L__BB3_2;
	bra.uni 	$L__BB3_15;
$L__BB3_2:
	and.b32  	%r4, %r36, 7;
	add.s32 	%r5, %r4, -1;
	and.b32  	%r6, %r36, 3;
	and.b32  	%r7, %r36, 2147483640;
	and.b32  	%r8, %r36, 1;
	add.s64 	%rd4, %rd1, 16;
$L__BB3_3:
	setp.lt.u32 	%p4, %r36, 8;
	mul.lo.s32 	%r10, %r74, %r36;
	mov.f32 	%f51, 0fBF800000;
	mov.b32 	%r87, -1;
	mov.b32 	%r82, 0;
	@%p4 bra 	$L__BB3_6;
	mov.f32 	%f51, 0fBF800000;
	mov.b32 	%r87, -1;
	mov.b32 	%r76, 0;
	mov.u32 	%r75, %r10;
$L__BB3_5:
	.pragma "nounroll";
	mul.wide.s32 	%rd11, %r75, 4;
	add.s64 	%rd12, %rd4, %rd11;
	ld.global.f32 	%f16, [%rd12+-16];
	setp.lt.f32 	%p5, %f16, %f51;
	setp.lt.f32 	%p6, %f51, 0f00000000;
	or.pred  	%p7, %p6, %p5;
	setp.gt.f32 	%p8, %f16, 0f00000000;
	and.pred  	%p9, %p8, %p7;
	selp.f32 	%f17, %f16, %f51, %p9;
	selp.b32 	%r47, %r76, %r87, %p9;
	ld.global.f32 	%f18, [%rd12+-12];
	setp.lt.f32 	%p10, %f18, %f17;
	setp.lt.f32 	%p11, %f17, 0f00000000;
	or.pred  	%p12, %p11, %p10;
	setp.gt.f32 	%p13, %f18, 0f00000000;
	and.pred  	%p14, %p13, %p12;
	selp.f32 	%f19, %f18, %f17, %p14;
	add.s32 	%r48, %r76, 1;
	selp.b32 	%r49, %r48, %r47, %p14;
	ld.global.f32 	%f20, [%rd12+-8];
	setp.lt.f32 	%p15, %f20, %f19;
	setp.lt.f32 	%p16, %f19, 0f00000000;
	or.pred  	%p17, %p16, %p15;
	setp.gt.f32 	%p18, %f20, 0f00000000;
	and.pred  	%p19, %p18, %p17;
	selp.f32 	%f21, %f20, %f19, %p19;
	add.s32 	%r50, %r76, 2;
	selp.b32 	%r51, %r50, %r49, %p19;
	ld.global.f32 	%f22, [%rd12+-4];
	setp.lt.f32 	%p20, %f22, %f21;
	setp.lt.f32 	%p21, %f21, 0f00000000;
	or.pred  	%p22, %p21, %p20;
	setp.gt.f32 	%p23, %f22, 0f00000000;
	and.pred  	%p24, %p23, %p22;
	selp.f32 	%f23, %f22, %f21, %p24;
	add.s32 	%r52, %r76, 3;
	selp.b32 	%r53, %r52, %r51, %p24;
	ld.global.f32 	%f24, [%rd12];
	setp.lt.f32 	%p25, %f24, %f23;
	setp.lt.f32 	%p26, %f23, 0f00000000;
	or.pred  	%p27, %p26, %p25;
	setp.gt.f32 	%p28, %f24, 0f00000000;
	and.pred  	%p29, %p28, %p27;
	selp.f32 	%f25, %f24, %f23, %p29;
	add.s32 	%r54, %r76, 4;
	selp.b32 	%r55, %r54, %r53, %p29;
	ld.global.f32 	%f26, [%rd12+4];
	setp.lt.f32 	%p30, %f26, %f25;
	setp.lt.f32 	%p31, %f25, 0f00000000;
	or.pred  	%p32, %p31, %p30;
	setp.gt.f32 	%p33, %f26, 0f00000000;
	and.pred  	%p34, %p33, %p32;
	selp.f32 	%f27, %f26, %f25, %p34;
	add.s32 	%r56, %r76, 5;
	selp.b32 	%r57, %r56, %r55, %p34;
	ld.global.f32 	%f28, [%rd12+8];
	setp.lt.f32 	%p35, %f28, %f27;
	setp.lt.f32 	%p36, %f27, 0f00000000;
	or.pred  	%p37, %p36, %p35;
	setp.gt.f32 	%p38, %f28, 0f00000000;
	and.pred  	%p39, %p38, %p37;
	selp.f32 	%f29, %f28, %f27, %p39;
	add.s32 	%r58, %r76, 6;
	selp.b32 	%r59, %r58, %r57, %p39;
	ld.global.f32 	%f30, [%rd12+12];
	setp.lt.f32 	%p40, %f30, %f29;
	setp.lt.f32 	%p41, %f29, 0f00000000;
	or.pred  	%p42, %p41, %p40;
	setp.gt.f32 	%p43, %f30, 0f00000000;
	and.pred  	%p44, %p43, %p42;
	selp.f32 	%f51, %f30, %f29, %p44;
	add.s32 	%r60, %r76, 7;
	selp.b32 	%r87, %r60, %r59, %p44;
	add.s32 	%r75, %r75, 8;
	add.s32 	%r76, %r76, 8;
	setp.ne.s32 	%p45, %r76, %r7;
	mov.u32 	%r82, %r7;
	@%p45 bra 	$L__BB3_5;
$L__BB3_6:
	setp.eq.s32 	%p46, %r4, 0;
	@%p46 bra 	$L__BB3_14;
	setp.lt.u32 	%p47, %r5, 3;
	@%p47 bra 	$L__BB3_9;
	add.s32 	%r62, %r82, %r10;
	mul.wide.s32 	%rd13, %r62, 4;
	add.s64 	%rd14, %rd1, %rd13;
	ld.global.f32 	%f32, [%rd14];
	setp.lt.f32 	%p48, %f32, %f51;
	setp.lt.f32 	%p49, %f51, 0f00000000;
	or.pred  	%p50, %p49, %p48;
	setp.gt.f32 	%p51, %f32, 0f00000000;
	and.pred  	%p52, %p51, %p50;
	selp.f32 	%f33, %f32, %f51, %p52;
	selp.b32 	%r63, %r82, %r87, %p52;
	add.s32 	%r64, %r82, 1;
	ld.global.f32 	%f34, [%rd14+4];
	setp.lt.f32 	%p53, %f34, %f33;
	setp.lt.f32 	%p54, %f33, 0f00000000;
	or.pred  	%p55, %p54, %p53;
	setp.gt.f32 	%p56, %f34, 0f00000000;
	and.pred  	%p57, %p56, %p55;
	selp.f32 	%f35, %f34, %f33, %p57;
	selp.b32 	%r65, %r64, %r63, %p57;
	add.s32 	%r66, %r82, 2;
	ld.global.f32 	%f36, [%rd14+8];
	setp.lt.f32 	%p58, %f36, %f35;
	setp.lt.f32 	%p59, %f35, 0f00000000;
	or.pred  	%p60, %p59, %p58;
	setp.gt.f32 	%p61, %f36, 0f00000000;
	and.pred  	%p62, %p61, %p60;
	selp.f32 	%f37, %f36, %f35, %p62;
	selp.b32 	%r67, %r66, %r65, %p62;
	add.s32 	%r68, %r82, 3;
	ld.global.f32 	%f38, [%rd14+12];
	setp.lt.f32 	%p63, %f38, %f37;
	setp.lt.f32 	%p64, %f37, 0f00000000;
	or.pred  	%p65, %p64, %p63;
	setp.gt.f32 	%p66, %f38, 0f00000000;
	and.pred  	%p67, %p66, %p65;
	selp.f32 	%f51, %f38, %f37, %p67;
	selp.b32 	%r87, %r68, %r67, %p67;
	add.s32 	%r82, %r82, 4;
$L__BB3_9:
	setp.eq.s32 	%p68, %r6, 0;
	@%p68 bra 	$L__BB3_14;
	setp.eq.s32 	%p69, %r6, 1;
	@%p69 bra 	$L__BB3_12;
	add.s32 	%r70, %r82, %r10;
	mul.wide.s32 	%rd15, %r70, 4;
	add.s64 	%rd16, %rd1, %rd15;
	ld.global.f32 	%f40, [%rd16];
	setp.lt.f32 	%p70, %f40, %f51;
	setp.lt.f32 	%p71, %f51, 0f00000000;
	or.pred  	%p72, %p71, %p70;
	setp.gt.f32 	%p73, %f40, 0f00000000;
	and.pred  	%p74, %p73, %p72;
	selp.f32 	%f41, %f40, %f51, %p74;
	selp.b32 	%r71, %r82, %r87, %p74;
	add.s32 	%r72, %r82, 1;
	ld.global.f32 	%f42, [%rd16+4];
	setp.lt.f32 	%p75, %f42, %f41;
	setp.lt.f32 	%p76, %f41, 0f00000000;
	or.pred  	%p77, %p76, %p75;
	setp.gt.f32 	%p78, %f42, 0f00000000;
	and.pred  	%p79, %p78, %p77;
	selp.f32 	%f51, %f42, %f41, %p79;
	selp.b32 	%r87, %r72, %r71, %p79;
	add.s32 	%r82, %r82, 2;
$L__BB3_12:
	setp.eq.s32 	%p80, %r8, 0;
	@%p80 bra 	$L__BB3_14;
	add.s32 	%r73, %r82, %r10;
	mul.wide.s32 	%rd17, %r73, 4;
	add.s64 	%rd18, %rd1, %rd17;
	ld.global.f32 	%f43, [%rd18];
	setp.lt.f32 	%p81, %f43, %f51;
	setp.lt.f32 	%p82, %f51, 0f00000000;
	or.pred  	%p83, %p82, %p81;
	setp.gt.f32 	%p84, %f43, 0f00000000;
	and.pred  	%p85, %p84, %p83;
	selp.f32 	%f51, %f43, %f51, %p85;
	selp.b32 	%r87, %r82, %r87, %p85;
$L__BB3_14:
	mul.wide.s32 	%rd19, %r74, 4;
	add.s64 	%rd20, %rd3, %rd19;
	st.global.u32 	[%rd20], %r87;
	add.s64 	%rd21, %rd2, %rd19;
	st.global.f32 	[%rd21], %f51;
	add.s32 	%r74, %r74, %r3;
	setp.lt.s32 	%p86, %r74, %r35;
	@%p86 bra 	$L__BB3_3;
	bra.uni 	$L__BB3_16;
$L__BB3_15:
	mul.wide.s32 	%rd8, %r74, 4;
	add.s64 	%rd9, %rd3, %rd8;
	mov.b32 	%r40, -1;
	st.global.u32 	[%rd9], %r40;
	add.s64 	%rd10, %rd2, %rd8;
	mov.b32 	%r41, -1082130432;
	st.global.u32 	[%rd10], %r41;
	add.s32 	%r74, %r74, %r3;
	setp.lt.s32 	%p3, %r74, %r35;
	@%p3 bra 	$L__BB3_15;
$L__BB3_16:
	ret;

}
	// .globl	_Z24collisionGatherClosestv2PKfPfPiii
.visible .entry _Z24collisionGatherClosestv2PKfPfPiii(
	.param .u64 .ptr .align 1 _Z24collisionGatherClosestv2PKfPfPiii_param_0,
	.param .u64 .ptr .align 1 _Z24collisionGatherClosestv2PKfPfPiii_param_1,
	.param .u64 .ptr .align 1 _Z24collisionGatherClosestv2PKfPfPiii_param_2,
	.param .u32 _Z24collisionGatherClosestv2PKfPfPiii_param_3,
	.param .u32 _Z24collisionGatherClosestv2PKfPfPiii_param_4
)
{
	.reg .pred 	%p<87>;
	.reg .b32 	%r<89>;
	.reg .b32 	%f<52>;
	.reg .b64 	%rd<35>;

	ld.param.u64 	%rd4, [_Z24collisionGatherClosestv2PKfPfPiii_param_0];
	ld.param.u64 	%rd5, [_Z24collisionGatherClosestv2PKfPfPiii_param_1];
	ld.param.u64 	%rd6, [_Z24collisionGatherClosestv2PKfPfPiii_param_2];
	ld.param.u32 	%r35, [_Z24collisionGatherClosestv2PKfPfPiii_param_3];
	ld.param.u32 	%r36, [_Z24collisionGatherClosestv2PKfPfPiii_param_4];
	cvta.to.global.u64 	%rd1, %rd4;
	cvta.to.global.u64 	%rd2, %rd5;
	cvta.to.global.u64 	%rd3, %rd6;
	mov.u32 	%r37, %ctaid.x;
	mov.u32 	%r1, %ntid.x;
	mov.u32 	%r38, %tid.x;
	mad.lo.s32 	%r74, %r37, %r1, %r38;
	setp.ge.s32 	%p1, %r74, %r35;
	@%p1 bra 	$L__BB4_16;
	setp.gt.s32 	%p2, %r36, 0;
	mov.u32 	%r39, %nctaid.x;
	mul.lo.s32 	%r3, %r1, %r39;
	@%p2 bra 	$L__BB4_2;
	bra.uni 	$L__BB4_15;
$L__BB4_2:
	and.b32  	%r4, %r36, 7;
	add.s32 	%r5, %r4, -1;
	and.b32  	%r6, %r36, 3;
	and.b32  	%r7, %r36, 2147483640;
	and.b32  	%r8, %r36, 1;
	shl.b32 	%r9, %r35, 3;
	mul.wide.s32 	%rd28, %r35, 4;
$L__BB4_3:
	setp.lt.u32 	%p4, %r36, 8;
	mov.f32 	%f51, 0fBF800000;
	mov.b32 	%r87, -1;
	mov.b32 	%r82, 0;
	@%p4 bra 	$L__BB4_6;
	mov.f32 	%f51, 0fBF800000;
	mov.b32 	%r87, -1;
	mov.b32 	%r76, 0;
	mov.u32 	%r75, %r74;
$L__BB4_5:
	.pragma "nounroll";
	mul.wide.s32 	%rd10, %r75, 4;
	add.s64 	%rd11, %rd1, %rd10;
	ld.global.f32 	%f16, [%rd11];
	setp.lt.f32 	%p5, %f16, %f51;
	setp.lt.f32 	%p6, %f51, 0f00000000;
	or.pred  	%p7, %p6, %p5;
	setp.gt.f32 	%p8, %f16, 0f00000000;
	and.pred  	%p9, %p8, %p7;
	selp.f32 	%f17, %f16, %f51, %p9;
	selp.b32 	%r47, %r76, %r87, %p9;
	add.s64 	%rd13, %rd11, %rd28;
	ld.global.f32 	%f18, [%rd13];
	setp.lt.f32 	%p10, %f18, %f17;
	setp.lt.f32 	%p11, %f17, 0f00000000;
	or.pred  	%p12, %p11, %p10;
	setp.gt.f32 	%p13, %f18, 0f00000000;
	and.pred  	%p14, %p13, %p12;
	selp.f32 	%f19, %f18, %f17, %p14;
	add.s32 	%r48, %r76, 1;
	selp.b32 	%r49, %r48, %r47, %p14;
	add.s64 	%rd14, %rd13, %rd28;
	ld.global.f32 	%f20, [%rd14];
	setp.lt.f32 	%p15, %f20, %f19;
	setp.lt.f32 	%p16, %f19, 0f00000000;
	or.pred  	%p17, %p16, %p15;
	setp.gt.f32 	%p18, %f20, 0f00000000;
	and.pred  	%p19, %p18, %p17;
	selp.f32 	%f21, %f20, %f19, %p19;
	add.s32 	%r50, %r76, 2;
	selp.b32 	%r51, %r50, %r49, %p19;
	add.s64 	%rd15, %rd14, %rd28;
	ld.global.f32 	%f22, [%rd15];
	setp.lt.f32 	%p20, %f22, %f21;
	setp.lt.f32 	%p21, %f21, 0f00000000;
	or.pred  	%p22, %p21, %p20;
	setp.gt.f32 	%p23, %f22, 0f00000000;
	and.pred  	%p24, %p23, %p22;
	selp.f32 	%f23, %f22, %f21, %p24;
	add.s32 	%r52, %r76, 3;
	selp.b32 	%r53, %r52, %r51, %p24;
	add.s64 	%rd16, %rd15, %rd28;
	ld.global.f32 	%f24, [%rd16];
	setp.lt.f32 	%p25, %f24, %f23;
	setp.lt.f32 	%p26, %f23, 0f00000000;
	or.pred  	%p27, %p26, %p25;
	setp.gt.f32 	%p28, %f24, 0f00000000;
	and.pred  	%p29, %p28, %p27;
	selp.f32 	%f25, %f24, %f23, %p29;
	add.s32 	%r54, %r76, 4;
	selp.b32 	%r55, %r54, %r53, %p29;
	add.s64 	%rd17, %rd16, %rd28;
	ld.global.f32 	%f26, [%rd17];
	setp.lt.f32 	%p30, %f26, %f25;
	setp.lt.f32 	%p31, %f25, 0f00000000;
	or.pred  	%p32, %p31, %p30;
	setp.gt.f32 	%p33, %f26, 0f00000000;
	and.pred  	%p34, %p33, %p32;
	selp.f32 	%f27, %f26, %f25, %p34;
	add.s32 	%r56, %r76, 5;
	selp.b32 	%r57, %r56, %r55, %p34;
	add.s64 	%rd18, %rd17, %rd28;
	ld.global.f32 	%f28, [%rd18];
	setp.lt.f32 	%p35, %f28, %f27;
	setp.lt.f32 	%p36, %f27, 0f00000000;
	or.pred  	%p37, %p36, %p35;
	setp.gt.f32 	%p38, %f28, 0f00000000;
	and.pred  	%p39, %p38, %p37;
	selp.f32 	%f29, %f28, %f27, %p39;
	add.s32 	%r58, %r76, 6;
	selp.b32 	%r59, %r58, %r57, %p39;
	add.s64 	%rd19, %rd18, %rd28;
	ld.global.f32 	%f30, [%rd19];
	setp.lt.f32 	%p40, %f30, %f29;
	setp.lt.f32 	%p41, %f29, 0f00000000;
	or.pred  	%p42, %p41, %p40;
	setp.gt.f32 	%p43, %f30, 0f00000000;
	and.pred  	%p44, %p43, %p42;
	selp.f32 	%f51, %f30, %f29, %p44;
	add.s32 	%r60, %r76, 7;
	selp.b32 	%r87, %r60, %r59, %p44;
	add.s32 	%r75, %r75, %r9;
	add.s32 	%r76, %r76, 8;
	setp.ne.s32 	%p45, %r76, %r7;
	mov.u32 	%r82, %r7;
	@%p45 bra 	$L__BB4_5;
$L__BB4_6:
	setp.eq.s32 	%p46, %r4, 0;
	@%p46 bra 	$L__BB4_14;
	setp.lt.u32 	%p47, %r5, 3;
	@%p47 bra 	$L__BB4_9;
	mad.lo.s32 	%r62, %r82, %r35, %r74;
	mul.wide.s32 	%rd20, %r62, 4;
	add.s64 	%rd21, %rd1, %rd20;
	ld.global.f32 	%f32, [%rd21];
	setp.lt.f32 	%p48, %f32, %f51;
	setp.lt.f32 	%p49, %f51, 0f00000000;
	or.pred  	%p50, %p49, %p48;
	setp.gt.f32 	%p51, %f32, 0f00000000;
	and.pred  	%p52, %p51, %p50;
	selp.f32 	%f33, %f32, %f51, %p52;
	selp.b32 	%r63, %r82, %r87, %p52;
	add.s32 	%r64, %r82, 1;
	add.s64 	%rd23, %rd21, %rd28;
	ld.global.f32 	%f34, [%rd23];
	setp.lt.f32 	%p53, %f34, %f33;
	setp.lt.f32 	%p54, %f33, 0f00000000;
	or.pred  	%p55, %p54, %p53;
	setp.gt.f32 	%p56, %f34, 0f00000000;
	and.pred  	%p57, %p56, %p55;
	selp.f32 	%f35, %f34, %f33, %p57;
	selp.b32 	%r65, %r64, %r63, %p57;
	add.s32 	%r66, %r82, 2;
	add.s64 	%rd24, %rd23, %rd28;
	ld.global.f32 	%f36, [%rd24];
	setp.lt.f32 	%p58, %f36, %f35;
	setp.lt.f32 	%p59, %f35, 0f00000000;
	or.pred  	%p60, %p59, %p58;
	setp.gt.f32 	%p61, %f36, 0f00000000;
	and.pred  	%p62, %p61, %p60;
	selp.f32 	%f37, %f36, %f35, %p62;
	selp.b32 	%r67, %r66, %r65, %p62;
	add.s32 	%r68, %r82, 3;
	add.s64 	%rd25, %rd24, %rd28;
	ld.global.f32 	%f38, [%rd25];
	setp.lt.f32 	%p63, %f38, %f37;
	setp.lt.f32 	%p64, %f37, 0f00000000;
	or.pred  	%p65, %p64, %p63;
	setp.gt.f32 	%p66, %f38, 0f00000000;
	and.pred  	%p67, %p66, %p65;
	selp.f32 	%f51, %f38, %f37, %p67;
	selp.b32 	%r87, %r68, %r67, %p67;
	add.s32 	%r82, %r82, 4;
$L__BB4_9:
	setp.eq.s32 	%p68, %r6, 0;
	@%p68 bra 	$L__BB4_14;
	setp.eq.s32 	%p69, %r6, 1;
	@%p69 bra 	$L__BB4_12;
	mad.lo.s32 	%r70, %r82, %r35, %r74;
	mul.wide.s32 	%rd26, %r70, 4;
	add.s64 	%rd27, %rd1, %rd26;
	ld.global.f32 	%f40, [%rd27];
	setp.lt.f32 	%p70, %f40, %f51;
	setp.lt.f32 	%p71, %f51, 0f00000000;
	or.pred  	%p72, %p71, %p70;
	setp.gt.f32 	%p73, %f40, 0f00000000;
	and.pred  	%p74, %p73, %p72;
	selp.f32 	%f41, %f40, %f51, %p74;
	selp.b32 	%r71, %r82, %r87, %p74;
	add.s32 	%r72, %r82, 1;
	add.s64 	%rd29, %rd27, %rd28;
	ld.global.f32 	%f42, [%rd29];
	setp.lt.f32 	%p75, %f42, %f41;
	setp.lt.f32 	%p76, %f41, 0f00000000;
	or.pred  	%p77, %p76, %p75;
	setp.gt.f32 	%p78, %f42, 0f00000000;
	and.pred  	%p79, %p78, %p77;
	selp.f32 	%f51, %f42, %f41, %p79;
	selp.b32 	%r87, %r72, %r71, %p79;
	add.s32 	%r82, %r82, 2;
$L__BB4_12:
	setp.eq.s32 	%p80, %r8, 0;
	@%p80 bra 	$L__BB4_14;
	mad.lo.s32 	%r73, %r82, %r35, %r74;
	mul.wide.s32 	%rd30, %r73, 4;
	add.s64 	%rd31, %rd1, %rd30;
	ld.global.f32 	%f43, [%rd31];
	setp.lt.f32 	%p81, %f43, %f51;
	setp.lt.f32 	%p82, %f51, 0f00000000;
	or.pred  	%p83, %p82, %p81;
	setp.gt.f32 	%p84, %f43, 0f00000000;
	and.pred  	%p85, %p84, %p83;
	selp.f32 	%f51, %f43, %f51, %p85;
	selp.b32 	%r87, %r82, %r87, %p85;
$L__BB4_14:
	mul.wide.s32 	%rd32, %r74, 4;
	add.s64 	%rd33, %rd3, %rd32;
	st.global.u32 	[%rd33], %r87;
	add.s64 	%rd34, %rd2, %rd32;
	st.global.f32 	[%rd34], %f51;
	add.s32 	%r74, %r74, %r3;
	setp.lt.s32 	%p86, %r74, %r35;
	@%p86 bra 	$L__BB4_3;
	bra.uni 	$L__BB4_16;
$L__BB4_15:
	mul.wide.s32 	%rd7, %r74, 4;
	add.s64 	%rd8, %rd3, %rd7;
	mov.b32 	%r40, -1;
	st.global.u32 	[%rd8], %r40;
	add.s64 	%rd9, %rd2, %rd7;
	mov.b32 	%r41, -1082130432;
	st.global.u32 	[%rd9], %r41;
	add.s32 	%r74, %r74, %r3;
	setp.lt.s32 	%p3, %r74, %r35;
	@%p3 bra 	$L__BB4_15;
$L__BB4_16:
	ret;

}
	// .globl	_Z24collisionGatherClosestv3PKfS0_PiPfii
.visible .entry _Z24collisionGatherClosestv3PKfS0_PiPfii(
	.param .u64 .ptr .align 1 _Z24collisionGatherClosestv3PKfS0_PiPfii_param_0,
	.param .u64 .ptr .align 1 _Z24collisionGatherClosestv3PKfS0_PiPfii_param_1,
	.param .u64 .ptr .align 1 _Z24collisionGatherClosestv3PKfS0_PiPfii_param_2,
	.param .u64 .ptr .align 1 _Z24collisionGatherClosestv3PKfS0_PiPfii_param_3,
	.param .u32 _Z24collisionGatherClosestv3PKfS0_PiPfii_param_4,
	.param .u32 _Z24collisionGatherClosestv3PKfS0_PiPfii_param_5
)
{
	.reg .pred 	%p<87>;
	.reg .b32 	%r<82>;
	.reg .b32 	%f<129>;
	.reg .b64 	%rd<35>;

	ld.param.u64 	%rd11, [_Z24collisionGatherClosestv3PKfS0_PiPfii_param_0];
	ld.param.u64 	%rd12, [_Z24collisionGatherClosestv3PKfS0_PiPfii_param_1];
	ld.param.u64 	%rd13, [_Z24collisionGatherClosestv3PKfS0_PiPfii_param_2];
	ld.param.u64 	%rd14, [_Z24collisionGatherClosestv3PKfS0_PiPfii_param_3];
	ld.param.u32 	%r32, [_Z24collisionGatherClosestv3PKfS0_PiPfii_param_4];
	ld.param.u32 	%r33, [_Z24collisionGatherClosestv3PKfS0_PiPfii_param_5];
	cvta.to.global.u64 	%rd1, %rd14;
	cvta.to.global.u64 	%rd2, %rd13;
	cvta.to.global.u64 	%rd3, %rd12;
	cvta.to.global.u64 	%rd4, %rd11;
	mov.u32 	%r34, %ctaid.x;
	mov.u32 	%r1, %ntid.x;
	mov.u32 	%r35, %tid.x;
	mad.lo.s32 	%r68, %r34, %r1, %r35;
	setp.ge.s32 	%p1, %r68, %r32;
	@%p1 bra 	$L__BB5_16;
	setp.gt.s32 	%p2, %r33, 0;
	mov.u32 	%r36, %nctaid.x;
	mul.lo.s32 	%r3, %r1, %r36;
	@%p2 bra 	$L__BB5_2;
	bra.uni 	$L__BB5_15;
$L__BB5_2:
	and.b32  	%r4, %r33, 7;
	add.s32 	%r5, %r4, -1;
	and.b32  	%r6, %r33, 3;
	and.b32  	%r7, %r33, 2147483640;
	and.b32  	%r8, %r33, 1;
	add.s64 	%rd5, %rd4, 16;
$L__BB5_3:
	setp.lt.u32 	%p4, %r33, 8;
	mul.wide.s32 	%rd18, %r68, 4;
	add.s64 	%rd19, %rd4, %rd18;
	ld.global.f32 	%f1, [%rd19];
	add.s64 	%rd20, %rd3, %rd18;
	ld.global.f32 	%f2, [%rd20];
	mov.f32 	%f128, 0fBF800000;
	mov.b32 	%r80, -1;
	mov.b32 	%r75, 0;
	@%p4 bra 	$L__BB5_6;
	add.s64 	%rd33, %rd3, 16;
	mov.f32 	%f128, 0fBF800000;
	mov.b32 	%r80, -1;
	mov.b32 	%r69, 0;
	mov.u64 	%rd34, %rd5;
$L__BB5_5:
	.pragma "nounroll";
	ld.global.f32 	%f18, [%rd34+-16];
	ld.global.f32 	%f19, [%rd33+-16];
	sub.f32 	%f20, %f1, %f18;
	sub.f32 	%f21, %f2, %f19;
	mul.f32 	%f22, %f21, %f21;
	fma.rn.f32 	%f23, %f20, %f20, %f22;
	setp.lt.f32 	%p5, %f23, %f128;
	setp.lt.f32 	%p6, %f128, 0f00000000;
	or.pred  	%p7, %p6, %p5;
	setp.gt.f32 	%p8, %f23, 0f00000000;
	and.pred  	%p9, %p8, %p7;
	selp.f32 	%f24, %f23, %f128, %p9;
	selp.b32 	%r44, %r69, %r80, %p9;
	ld.global.f32 	%f25, [%rd34+-12];
	ld.global.f32 	%f26, [%rd33+-12];
	sub.f32 	%f27, %f1, %f25;
	sub.f32 	%f28, %f2, %f26;
	mul.f32 	%f29, %f28, %f28;
	fma.rn.f32 	%f30, %f27, %f27, %f29;
	setp.lt.f32 	%p10, %f30, %f24;
	setp.lt.f32 	%p11, %f24, 0f00000000;
	or.pred  	%p12, %p11, %p10;
	setp.gt.f32 	%p13, %f30, 0f00000000;
	and.pred  	%p14, %p13, %p12;
	selp.f32 	%f31, %f30, %f24, %p14;
	add.s32 	%r45, %r69, 1;
	selp.b32 	%r46, %r45, %r44, %p14;
	ld.global.f32 	%f32, [%rd34+-8];
	ld.global.f32 	%f33, [%rd33+-8];
	sub.f32 	%f34, %f1, %f32;
	sub.f32 	%f35, %f2, %f33;
	mul.f32 	%f36, %f35, %f35;
	fma.rn.f32 	%f37, %f34, %f34, %f36;
	setp.lt.f32 	%p15, %f37, %f31;
	setp.lt.f32 	%p16, %f31, 0f00000000;
	or.pred  	%p17, %p16, %p15;
	setp.gt.f32 	%p18, %f37, 0f00000000;
	and.pred  	%p19, %p18, %p17;
	selp.f32 	%f38, %f37, %f31, %p19;
	add.s32 	%r47, %r69, 2;
	selp.b32 	%r48, %r47, %r46, %p19;
	ld.global.f32 	%f39, [%rd34+-4];
	ld.global.f32 	%f40, [%rd33+-4];
	sub.f32 	%f41, %f1, %f39;
	sub.f32 	%f42, %f2, %f40;
	mul.f32 	%f43, %f42, %f42;
	fma.rn.f32 	%f44, %f41, %f41, %f43;
	setp.lt.f32 	%p20, %f44, %f38;
	setp.lt.f32 	%p21, %f38, 0f00000000;
	or.pred  	%p22, %p21, %p20;
	setp.gt.f32 	%p23, %f44, 0f00000000;
	and.pred  	%p24, %p23, %p22;
	selp.f32 	%f45, %f44, %f38, %p24;
	add.s32 	%r49, %r69, 3;
	selp.b32 	%r50, %r49, %r48, %p24;
	ld.global.f32 	%f46, [%rd34];
	ld.global.f32 	%f47, [%rd33];
	sub.f32 	%f48, %f1, %f46;
	sub.f32 	%f49, %f2, %f47;
	mul.f32 	%f50, %f49, %f49;
	fma.rn.f32 	%f51, %f48, %f48, %f50;
	setp.lt.f32 	%p25, %f51, %f45;
	setp.lt.f32 	%p26, %f45, 0f00000000;
	or.pred  	%p27, %p26, %p25;
	setp.gt.f32 	%p28, %f51, 0f00000000;
	and.pred  	%p29, %p28, %p27;
	selp.f32 	%f52, %f51, %f45, %p29;
	add.s32 	%r51, %r69, 4;
	selp.b32 	%r52, %r51, %r50, %p29;
	ld.global.f32 	%f53, [%rd34+4];
	ld.global.f32 	%f54, [%rd33+4];
	sub.f32 	%f55, %f1, %f53;
	sub.f32 	%f56, %f2, %f54;
	mul.f32 	%f57, %f56, %f56;
	fma.rn.f32 	%f58, %f55, %f55, %f57;
	setp.lt.f32 	%p30, %f58, %f52;
	setp.lt.f32 	%p31, %f52, 0f00000000;
	or.pred  	%p32, %p31, %p30;
	setp.gt.f32 	%p33, %f58, 0f00000000;
	and.pred  	%p34, %p33, %p32;
	selp.f32 	%f59, %f58, %f52, %p34;
	add.s32 	%r53, %r69, 5;
	selp.b32 	%r54, %r53, %r52, %p34;
	ld.global.f32 	%f60, [%rd34+8];
	ld.global.f32 	%f61, [%rd33+8];
	sub.f32 	%f62, %f1, %f60;
	sub.f32 	%f63, %f2, %f61;
	mul.f32 	%f64, %f63, %f63;
	fma.rn.f32 	%f65, %f62, %f62, %f64;
	setp.lt.f32 	%p35, %f65, %f59;
	setp.lt.f32 	%p36, %f59, 0f00000000;
	or.pred  	%p37, %p36, %p35;
	setp.gt.f32 	%p38, %f65, 0f00000000;
	and.pred  	%p39, %p38, %p37;
	selp.f32 	%f66, %f65, %f59, %p39;
	add.s32 	%r55, %r69, 6;
	selp.b32 	%r56, %r55, %r54, %p39;
	ld.global.f32 	%f67, [%rd34+12];
	ld.global.f32 	%f68, [%rd33+12];
	sub.f32 	%f69, %f1, %f67;
	sub.f32 	%f70, %f2, %f68;
	mul.f32 	%f71, %f70, %f70;
	fma.rn.f32 	%f72, %f69, %f69, %f71;
	setp.lt.f32 	%p40, %f72, %f66;
	setp.lt.f32 	%p41, %f66, 0f00000000;
	or.pred  	%p42, %p41, %p40;
	setp.gt.f32 	%p43, %f72, 0f00000000;
	and.pred  	%p44, %p43, %p42;
	selp.f32 	%f128, %f72, %f66, %p44;
	add.s32 	%r57, %r69, 7;
	selp.b32 	%r80, %r57, %r56, %p44;
	add.s64 	%rd34, %rd34, 32;
	add.s64 	%rd33, %rd33, 32;
	add.s32 	%r69, %r69, 8;
	setp.ne.s32 	%p45, %r69, %r7;
	mov.u32 	%r75, %r7;
	@%p45 bra 	$L__BB5_5;
$L__BB5_6:
	setp.eq.s32 	%p46, %r4, 0;
	@%p46 bra 	$L__BB5_14;
	setp.lt.u32 	%p47, %r5, 3;
	@%p47 bra 	$L__BB5_9;
	mul.wide.u32 	%rd21, %r75, 4;
	add.s64 	%rd22, %rd4, %rd21;
	ld.global.f32 	%f74, [%rd22];
	add.s64 	%rd23, %rd3, %rd21;
	ld.global.f32 	%f75, [%rd23];
	sub.f32 	%f76, %f1, %f74;
	sub.f32 	%f77, %f2, %f75;
	mul.f32 	%f78, %f77, %f77;
	fma.rn.f32 	%f79, %f76, %f76, %f78;
	setp.lt.f32 	%p48, %f79, %f128;
	setp.lt.f32 	%p49, %f128, 0f00000000;
	or.pred  	%p50, %p49, %p48;
	setp.gt.f32 	%p51, %f79, 0f00000000;
	and.pred  	%p52, %p51, %p50;
	selp.f32 	%f80, %f79, %f128, %p52;
	selp.b32 	%r59, %r75, %r80, %p52;
	add.s32 	%r60, %r75, 1;
	ld.global.f32 	%f81, [%rd22+4];
	ld.global.f32 	%f82, [%rd23+4];
	sub.f32 	%f83, %f1, %f81;
	sub.f32 	%f84, %f2, %f82;
	mul.f32 	%f85, %f84, %f84;
	fma.rn.f32 	%f86, %f83, %f83, %f85;
	setp.lt.f32 	%p53, %f86, %f80;
	setp.lt.f32 	%p54, %f80, 0f00000000;
	or.pred  	%p55, %p54, %p53;
	setp.gt.f32 	%p56, %f86, 0f00000000;
	and.pred  	%p57, %p56, %p55;
	selp.f32 	%f87, %f86, %f80, %p57;
	selp.b32 	%r61, %r60, %r59, %p57;
	add.s32 	%r62, %r75, 2;
	ld.global.f32 	%f88, [%rd22+8];
	ld.global.f32 	%f89, [%rd23+8];
	sub.f32 	%f90, %f1, %f88;
	sub.f32 	%f91, %f2, %f89;
	mul.f32 	%f92, %f91, %f91;
	fma.rn.f32 	%f93, %f90, %f90, %f92;
	setp.lt.f32 	%p58, %f93, %f87;
	setp.lt.f32 	%p59, %f87, 0f00000000;
	or.pred  	%p60, %p59, %p58;
	setp.gt.f32 	%p61, %f93, 0f00000000;
	and.pred  	%p62, %p61, %p60;
	selp.f32 	%f94, %f93, %f87, %p62;
	selp.b32 	%r63, %r62, %r61, %p62;
	add.s32 	%r64, %r75, 3;
	ld.global.f32 	%f95, [%rd22+12];
	ld.global.f32 	%f96, [%rd23+12];
	sub.f32 	%f97, %f1, %f95;
	sub.f32 	%f98, %f2, %f96;
	mul.f32 	%f99, %f98, %f98;
	fma.rn.f32 	%f100, %f97, %f97, %f99;
	setp.lt.f32 	%p63, %f100, %f94;
	setp.lt.f32 	%p64, %f94, 0f00000000;
	or.pred  	%p65, %p64, %p63;
	setp.gt.f32 	%p66, %f100, 0f00000000;
	and.pred  	%p67, %p66, %p65;
	selp.f32 	%f128, %f100, %f94, %p67;
	selp.b32 	%r80, %r64, %r63, %p67;
	add.s32 	%r75, %r75, 4;
$L__BB5_9:
	setp.eq.s32 	%p68, %r6, 0;
	@%p68 bra 	$L__BB5_14;
	setp.eq.s32 	%p69, %r6, 1;
	@%p69 bra 	$L__BB5_12;
	mul.wide.u32 	%rd24, %r75, 4;
	add.s64 	%rd25, %rd4, %rd24;
	ld.global.f32 	%f102, [%rd25];
	add.s64 	%rd26, %rd3, %rd24;
	ld.global.f32 	%f103, [%rd26];
	sub.f32 	%f104, %f1, %f102;
	sub.f32 	%f105, %f2, %f103;
	mul.f32 	%f106, %f105, %f105;
	fma.rn.f32 	%f107, %f104, %f104, %f106;
	setp.lt.f32 	%p70, %f107, %f128;
	setp.lt.f32 	%p71, %f128, 0f00000000;
	or.pred  	%p72, %p71, %p70;
	setp.gt.f32 	%p73, %f107, 0f00000000;
	and.pred  	%p74, %p73, %p72;
	selp.f32 	%f108, %f107, %f128, %p74;
	selp.b32 	%r66, %r75, %r80, %p74;
	add.s32 	%r67, %r75, 1;
	ld.global.f32 	%f109, [%rd25+4];
	ld.global.f32 	%f110, [%rd26+4];
	sub.f32 	%f111, %f1, %f109;
	sub.f32 	%f112, %f2, %f110;
	mul.f32 	%f113, %f112, %f112;
	fma.rn.f32 	%f114, %f111, %f111, %f113;
	setp.lt.f32 	%p75, %f114, %f108;
	setp.lt.f32 	%p76, %f108, 0f00000000;
	or.pred  	%p77, %p76, %p75;
	setp.gt.f32 	%p78, %f114, 0f00000000;
	and.pred  	%p79, %p78, %p77;
	selp.f32 	%f128, %f114, %f108, %p79;
	selp.b32 	%r80, %r67, %r66, %p79;
	add.s32 	%r75, %r75, 2;
$L__BB5_12:
	setp.eq.s32 	%p80, %r8, 0;
	@%p80 bra 	$L__BB5_14;
	mul.wide.u32 	%rd27, %r75, 4;
	add.s64 	%rd28, %rd4, %rd27;
	ld.global.f32 	%f115, [%rd28];
	add.s64 	%rd29, %rd3, %rd27;
	ld.global.f32 	%f116, [%rd29];
	sub.f32 	%f117, %f1, %f115;
	sub.f32 	%f118, %f2, %f116;
	mul.f32 	%f119, %f118, %f118;
	fma.rn.f32 	%f120, %f117, %f117, %f119;
	setp.lt.f32 	%p81, %f120, %f128;
	setp.lt.f32 	%p82, %f128, 0f00000000;
	or.pred  	%p83, %p82, %p81;
	setp.gt.f32 	%p84, %f120, 0f00000000;
	and.pred  	%p85, %p84, %p83;
	selp.f32 	%f128, %f120, %f128, %p85;
	selp.b32 	%r80, %r75, %r80, %p85;
$L__BB5_14:
	mul.wide.s32 	%rd30, %r68, 4;
	add.s64 	%rd31, %rd2, %rd30;
	st.global.u32 	[%rd31], %r80;
	add.s64 	%rd32, %rd1, %rd30;
	st.global.f32 	[%rd32], %f128;
	add.s32 	%r68, %r68, %r3;
	setp.lt.s32 	%p86, %r68, %r32;
	@%p86 bra 	$L__BB5_3;
	bra.uni 	$L__BB5_16;
$L__BB5_15:
	mul.wide.s32 	%rd15, %r68, 4;
	add.s64 	%rd16, %rd2, %rd15;
	mov.b32 	%r37, -1;
	st.global.u32 	[%rd16], %r37;
	add.s64 	%rd17, %rd1, %rd15;
	mov.b32 	%r38, -1082130432;
	st.global.u32 	[%rd17], %r38;
	add.s32 	%r68, %r68, %r3;
	setp.lt.s32 	%p3, %r68, %r32;
	@%p3 bra 	$L__BB5_15;
$L__BB5_16:
	ret;

}
	// .globl	_Z24collisionGatherClosestv4PKfPKiPfPiiib
.visible .entry _Z24collisionGatherClosestv4PKfPKiPfPiiib(
	.param .u64 .ptr .align 1 _Z24collisionGatherClosestv4PKfPKiPfPiiib_param_0,
	.param .u64 .ptr .align 1 _Z24collisionGatherClosestv4PKfPKiPfPiiib_param_1,
	.param .u64 .ptr .align 1 _Z24collisionGatherClosestv4PKfPKiPfPiiib_param_2,
	.param .u64 .ptr .align 1 _Z24collisionGatherClosestv4PKfPKiPfPiiib_param_3,
	.param .u32 _Z24collisionGatherClosestv4PKfPKiPfPiiib_param_4,
	.param .u32 _Z24collisionGatherClosestv4PKfPKiPfPiiib_param_5,
	.param .u8 _Z24collisionGatherClosestv4PKfPKiPfPiiib_param_6
)
{
	.reg .pred 	%p<21>;
	.reg .b16 	%rs<2>;
	.reg .b32 	%r<44>;
	.reg .b32 	%f<7>;
	.reg .b64 	%rd<25>;
	.reg .b64 	%fd<3>;

	ld.param.u64 	%rd10, [_Z24collisionGatherClosestv4PKfPKiPfPiiib_param_0];
	ld.param.u64 	%rd11, [_Z24collisionGatherClosestv4PKfPKiPfPiiib_param_1];
	ld.param.u64 	%rd12, [_Z24collisionGatherClosestv4PKfPKiPfPiiib_param_2];
	ld.param.u64 	%rd13, [_Z24collisionGatherClosestv4PKfPKiPfPiiib_param_3];
	ld.param.u32 	%r21, [_Z24collisionGatherClosestv4PKfPKiPfPiiib_param_4];
	ld.param.u32 	%r22, [_Z24collisionGatherClosestv4PKfPKiPfPiiib_param_5];
	ld.param.s8 	%rs1, [_Z24collisionGatherClosestv4PKfPKiPfPiiib_param_6];
	cvta.to.global.u64 	%rd1, %rd12;
	cvta.to.global.u64 	%rd2, %rd10;
	cvta.to.global.u64 	%rd3, %rd13;
	cvta.to.global.u64 	%rd4, %rd11;
	mov.u32 	%r23, %ctaid.x;
	mov.u32 	%r1, %ntid.x;
	mov.u32 	%r24, %tid.x;
	mad.lo.s32 	%r40, %r23, %r1, %r24;
	mov.u32 	%r25, %ctaid.y;
	mov.u32 	%r3, %ntid.y;
	mov.u32 	%r26, %tid.y;
	mad.lo.s32 	%r4, %r25, %r3, %r26;
	setp.ge.s32 	%p1, %r40, %r21;
	@%p1 bra 	$L__BB6_20;
	shr.u32 	%r27, %r22, 31;
	add.s32 	%r28, %r22, %r27;
	shr.s32 	%r29, %r28, 1;
	sub.s32 	%r5, %r22, %r29;
	setp.eq.s16 	%p2, %rs1, 0;
	mov.u32 	%r30, %nctaid.y;
	mul.lo.s32 	%r6, %r3, %r30;
	mov.u32 	%r31, %nctaid.x;
	mul.lo.s32 	%r7, %r1, %r31;
	@%p2 bra 	$L__BB6_2;
	bra.uni 	$L__BB6_11;
$L__BB6_2:
	setp.lt.s32 	%p12, %r4, %r5;
	@%p12 bra 	$L__BB6_4;
$L__BB6_3:
	add.s32 	%r40, %r40, %r7;
	setp.lt.s32 	%p20, %r40, %r21;
	@%p20 bra 	$L__BB6_2;
	bra.uni 	$L__BB6_20;
$L__BB6_4:
	mul.wide.s32 	%rd20, %r40, 4;
	add.s64 	%rd5, %rd3, %rd20;
	mul.lo.s32 	%r10, %r40, %r22;
	add.s64 	%rd6, %rd1, %rd20;
	mov.u32 	%r41, %r4;
$L__BB6_5:
	shl.b32 	%r12, %r41, 1;
	or.b32  	%r13, %r12, 1;
	setp.lt.s32 	%p13, %r13, %r22;
	@%p13 bra 	$L__BB6_7;
	st.global.u32 	[%rd5], %r12;
	add.s32 	%r38, %r12, %r10;
	mul.wide.s32 	%rd21, %r38, 4;
	add.s64 	%rd22, %rd2, %rd21;
	ld.global.f32 	%f6, [%rd22];
	st.global.f32 	[%rd6], %f6;
	bra.uni 	$L__BB6_10;
$L__BB6_7:
	add.s32 	%r39, %r12, %r10;
	mul.wide.s32 	%rd23, %r39, 4;
	add.s64 	%rd24, %rd2, %rd23;
	ld.global.f32 	%f1, [%rd24];
	ld.global.f32 	%f2, [%rd24+4];
	setp.lt.f32 	%p14, %f1, %f2;
	setp.gt.f32 	%p15, %f1, 0f00000000;
	and.pred  	%p16, %p15, %p14;
	cvt.f64.f32 	%fd2, %f2;
	setp.lt.f64 	%p17, %fd2, 0d3D719799812DEA11;
	or.pred  	%p18, %p16, %p17;
	@%p18 bra 	$L__BB6_9;
	st.global.u32 	[%rd5], %r13;
	st.global.f32 	[%rd6], %f2;
	bra.uni 	$L__BB6_10;
$L__BB6_9:
	st.global.u32 	[%rd5], %r12;
	st.global.f32 	[%rd6], %f1;
$L__BB6_10:
	add.s32 	%r41, %r41, %r6;
	setp.lt.s32 	%p19, %r41, %r5;
	@%p19 bra 	$L__BB6_5;
	bra.uni 	$L__BB6_3;
$L__BB6_11:
	setp.ge.s32 	%p3, %r4, %r5;
	@%p3 bra 	$L__BB6_19;
	mul.lo.s32 	%r16, %r40, %r22;
	mul.wide.s32 	%rd14, %r40, 4;
	add.s64 	%rd7, %rd3, %rd14;
	add.s64 	%rd8, %rd1, %rd14;
	mov.u32 	%r43, %r4;
$L__BB6_13:
	shl.b32 	%r18, %r43, 1;
	or.b32  	%r32, %r18, 1;
	setp.ge.s32 	%p4, %r32, %r22;
	@%p4 bra 	$L__BB6_17;
	add.s32 	%r35, %r18, %r16;
	mul.wide.s32 	%rd18, %r35, 4;
	add.s64 	%rd9, %rd4, %rd18;
	add.s64 	%rd19, %rd2, %rd18;
	ld.global.f32 	%f3, [%rd19];
	ld.global.f32 	%f4, [%rd19+4];
	setp.geu.f32 	%p5, %f3, %f4;
	setp.leu.f32 	%p6, %f3, 0f00000000;
	or.pred  	%p7, %p6, %p5;
	cvt.f64.f32 	%fd1, %f4;
	setp.geu.f64 	%p8, %fd1, 0d3D719799812DEA11;
	and.pred  	%p9, %p7, %p8;
	@%p9 bra 	$L__BB6_16;
	ld.global.u32 	%r37, [%rd9];
	st.global.u32 	[%rd7], %r37;
	st.global.f32 	[%rd8], %f3;
	bra.uni 	$L__BB6_18;
$L__BB6_16:
	ld.global.u32 	%r36, [%rd9+4];
	st.global.u32 	[%rd7], %r36;
	st.global.f32 	[%rd8], %f4;
	bra.uni 	$L__BB6_18;
$L__BB6_17:
	add.s32 	%r33, %r18, %r16;
	mul.wide.s32 	%rd15, %r33, 4;
	add.s64 	%rd16, %rd4, %rd15;
	ld.global.u32 	%r34, [%rd16];
	st.global.u32 	[%rd7], %r34;
	add.s64 	%rd17, %rd2, %rd15;
	ld.global.f32 	%f5, [%rd17];
	st.global.f32 	[%rd8], %f5;
$L__BB6_18:
	add.s32 	%r43, %r43, %r6;
	setp.lt.s32 	%p10, %r43, %r5;
	@%p10 bra 	$L__BB6_13;
$L__BB6_19:
	add.s32 	%r40, %r40, %r7;
	setp.lt.s32 	%p11, %r40, %r21;
	@%p11 bra 	$L__BB6_11;
$L__BB6_20:
	ret;

}


// ===== COMPILED SASS (sm_100) =====

	.target	sm_100

	.elftype	@"ET_EXEC"


//--------------------- .note.nv.tkinfo           --------------------------
	.section	.note.nv.tkinfo,"",@"SHT_NOTE"
	.sectionflags	@"SHF_NOTE_NV_TKINFO"
	.tkinfo
        /*0018*/ 	.word	0x00000002
        /*0030*/ 	.string	""
        /*0030*/ 	.string	"ptxas"
        /*0030*/ 	.string	"Cuda compilation tools, release 13.0, V13.0.88"
        /*0030*/ 	.string	"Build cuda_13.0.r13.0/compiler.36424714_0"
        /*0030*/ 	.string	"-arch sm_100 -m 64 "



//--------------------- .note.nv.cuinfo           --------------------------
	.section	.note.nv.cuinfo,"",@"SHT_NOTE"
	.sectionflags	@"SHF_NOTE_NV_CUINFO"
        /*0018*/ 	.short	0x0002
        /*001a*/ 	.short	0x0064
        /*001c*/ 	.short	0x0082
	.zero		2


//--------------------- .nv.info                  --------------------------
	.section	.nv.info,"",@"SHT_CUDA_INFO"
	.align	4


	//----- nvinfo : EIATTR_REGCOUNT
	.align		4
        /*0000*/ 	.byte	0x04, 0x2f
        /*0002*/ 	.short	(.L_1 - .L_0)
	.align		4
.L_0:
        /*0004*/ 	.word	index@(_Z26collisionComputeDistancev1PKfS0_Pfii)
        /*0008*/ 	.word	0x0000001c


	//----- nvinfo : EIATTR_FRAME_SIZE
	.align		4
.L_1:
        /*000c*/ 	.byte	0x04, 0x11
        /*000e*/ 	.short	(.L_3 - .L_2)
	.align		4
.L_2:
        /*0010*/ 	.word	index@(_Z26collisionComputeDistancev1PKfS0_Pfii)
        /*0014*/ 	.word	0x00000000


	//----- nvinfo : EIATTR_REGCOUNT
	.align		4
.L_3:
        /*0018*/ 	.byte	0x04, 0x2f
        /*001a*/ 	.short	(.L_5 - .L_4)
	.align		4
.L_4:
        /*001c*/ 	.word	index@(_Z26collisionComputeDistancev2PKfS0_Pfii)
        /*0020*/ 	.word	0x0000001e


	//----- nvinfo : EIATTR_FRAME_SIZE
	.align		4
.L_5:
        /*0024*/ 	.byte	0x04, 0x11
        /*0026*/ 	.short	(.L_7 - .L_6)
	.align		4
.L_6:
        /*0028*/ 	.word	index@(_Z26collisionComputeDistancev2PKfS0_Pfii)
        /*002c*/ 	.word	0x00000000


	//----- nvinfo : EIATTR_REGCOUNT
	.align		4
.L_7:
        /*0030*/ 	.byte	0x04, 0x2f
        /*0032*/ 	.short	(.L_9 - .L_8)
	.align		4
.L_8:
        /*0034*/ 	.word	index@(_Z9transposePfii)
        /*0038*/ 	.word	0x00000014


	//----- nvinfo : EIATTR_FRAME_SIZE
	.align		4
.L_9:
        /*003c*/ 	.byte	0x04, 0x11
        /*003e*/ 	.short	(.L_11 - .L_10)
	.align		4
.L_10:
        /*0040*/ 	.word	index@(_Z9transposePfii)
        /*0044*/ 	.word	0x00000000


	//----- nvinfo : EIATTR_REGCOUNT
	.align		4
.L_11:
        /*0048*/ 	.byte	0x04, 0x2f
        /*004a*/ 	.short	(.L_13 - .L_12)
	.align		4
.L_12:
        /*004c*/ 	.word	index@(_Z24collisionGatherClosestv1PKfPfPiii)
        /*0050*/ 	.word	0x00000020


	//----- nvinfo : EIATTR_FRAME_SIZE
	.align		4
.L_13:
        /*0054*/ 	.byte	0x04, 0x11
        /*0056*/ 	.short	(.L_15 - .L_14)
	.align		4
.L_14:
        /*0058*/ 	.word	index@(_Z24collisionGatherClosestv1PKfPfPiii)
        /*005c*/ 	.word	0x00000000


	//----- nvinfo : EIATTR_REGCOUNT
	.align		4
.L_15:
        /*0060*/ 	.byte	0x04, 0x2f
        /*0062*/ 	.short	(.L_17 - .L_16)
	.align		4
.L_16:
        /*0064*/ 	.word	index@(_Z24collisionGatherClosestv2PKfPfPiii)
        /*0068*/ 	.word	0x00000020


	//----- nvinfo : EIATTR_FRAME_SIZE
	.align		4
.L_17:
        /*006c*/ 	.byte	0x04, 0x11
        /*006e*/ 	.short	(.L_19 - .L_18)
	.align		4
.L_18:
        /*0070*/ 	.word	index@(_Z24collisionGatherClosestv2PKfPfPiii)
        /*0074*/ 	.word	0x00000000


	//----- nvinfo : EIATTR_REGCOUNT
	.align		4
.L_19:
        /*0078*/ 	.byte	0x04, 0x2f
        /*007a*/ 	.short	(.L_21 - .L_20)
	.align		4
.L_20:
        /*007c*/ 	.word	index@(_Z24collisionGatherClosestv3PKfS0_PiPfii)
        /*0080*/ 	.word	0x00000020


	//----- nvinfo : EIATTR_FRAME_SIZE
	.align		4
.L_21:
        /*0084*/ 	.byte	0x04, 0x11
        /*0086*/ 	.short	(.L_23 - .L_22)
	.align		4
.L_22:
        /*0088*/ 	.word	index@(_Z24collisionGatherClosestv3PKfS0_PiPfii)
        /*008c*/ 	.word	0x00000000


	//----- nvinfo : EIATTR_REGCOUNT
	.align		4
.L_23:
        /*0090*/ 	.byte	0x04, 0x2f
        /*0092*/ 	.short	(.L_25 - .L_24)
	.align		4
.L_24:
        /*0094*/ 	.word	index@(_Z24collisionGatherClosestv4PKfPKiPfPiiib)
        /*0098*/ 	.word	0x0000001c


	//----- nvinfo : EIATTR_FRAME_SIZE
	.align		4
.L_25:
        /*009c*/ 	.byte	0x04, 0x11
        /*009e*/ 	.short	(.L_27 - .L_26)
	.align		4
.L_26:
        /*00a0*/ 	.word	index@(_Z24collisionGatherClosestv4PKfPKiPfPiiib)
        /*00a4*/ 	.word	0x00000000


	//----- nvinfo : EIATTR_MIN_STACK_SIZE
	.align		4
.L_27:
        /*00a8*/ 	.byte	0x04, 0x12
        /*00aa*/ 	.short	(.L_29 - .L_28)
	.align		4
.L_28:
        /*00ac*/ 	.word	index@(_Z24collisionGatherClosestv4PKfPKiPfPiiib)
        /*00b0*/ 	.word	0x00000000


	//----- nvinfo : EIATTR_MIN_STACK_SIZE
	.align		4
.L_29:
        /*00b4*/ 	.byte	0x04, 0x12
        /*00b6*/ 	.short	(.L_31 - .L_30)
	.align		4
.L_30:
        /*00b8*/ 	.word	index@(_Z24collisionGatherClosestv3PKfS0_PiPfii)
        /*00bc*/ 	.word	0x00000000


	//----- nvinfo : EIATTR_MIN_STACK_SIZE
	.align		4
.L_31:
        /*00c0*/ 	.byte	0x04, 0x12
        /*00c2*/ 	.short	(.L_33 - .L_32)
	.align		4
.L_32:
        /*00c4*/ 	.word	index@(_Z24collisionGatherClosestv2PKfPfPiii)
        /*00c8*/ 	.word	0x00000000


	//----- nvinfo : EIATTR_MIN_STACK_SIZE
	.align		4
.L_33:
        /*00cc*/ 	.byte	0x04, 0x12
        /*00ce*/ 	.short	(.L_35 - .L_34)
	.align		4
.L_34:
        /*00d0*/ 	.word	index@(_Z24collisionGatherClosestv1PKfPfPiii)
        /*00d4*/ 	.word	0x00000000


	//----- nvinfo : EIATTR_MIN_STACK_SIZE
	.align		4
.L_35:
        /*00d8*/ 	.byte	0x04, 0x12
        /*00da*/ 	.short	(.L_37 - .L_36)
	.align		4
.L_36:
        /*00dc*/ 	.word	index@(_Z9transposePfii)
        /*00e0*/ 	.word	0x00000000


	//----- nvinfo : EIATTR_MIN_STACK_SIZE
	.align		4
.L_37:
        /*00e4*/ 	.byte	0x04, 0x12
        /*00e6*/ 	.short	(.L_39 - .L_38)
	.align		4
.L_38:
        /*00e8*/ 	.word	index@(_Z26collisionComputeDistancev2PKfS0_Pfii)
        /*00ec*/ 	.word	0x00000000


	//----- nvinfo : EIATTR_MIN_STACK_SIZE
	.align		4
.L_39:
        /*00f0*/ 	.byte	0x04, 0x12
        /*00f2*/ 	.short	(.L_41 - .L_40)
	.align		4
.L_40:
        /*00f4*/ 	.word	index@(_Z26collisionComputeDistancev1PKfS0_Pfii)
        /*00f8*/ 	.word	0x00000000
.L_41:


//--------------------- .nv.compat                --------------------------
	.section	.nv.compat,"",@"SHT_CUDA_COMPAT_INFO"
	.align	4
        /*0000*/ 	.byte	0x02, 0x09, 0x00, 0x00, 0x02, 0x02, 0x01, 0x00, 0x02, 0x05, 0x05, 0x00, 0x03, 0x07, 0x01, 0x01
        /*0010*/ 	.byte	0x02, 0x03, 0x00, 0x00, 0x02, 0x06, 0x01, 0x00, 0x04, 0x0b, 0x08, 0x00, 0x01, 0x00, 0x00, 0x00
        /*0020*/ 	.byte	0x00, 0x00, 0x00, 0x00


//--------------------- .nv.info._Z24collisionGatherClosestv4PKfPKiPfPiiib --------------------------
	.section	.nv.info._Z24collisionGatherClosestv4PKfPKiPfPiiib,"",@"SHT_CUDA_INFO"
	.sectionflags	@""
	.align	4


	//----- nvinfo : EIATTR_CUDA_API_VERSION
	.align		4
        /*0000*/ 	.byte	0x04, 0x37
        /*0002*/ 	.short	(.L_43 - .L_42)
.L_42:
        /*0004*/ 	.word	0x00000082


	//----- nvinfo : EIATTR_KPARAM_INFO
	.align		4
.L_43:
        /*0008*/ 	.byte	0x04, 0x17
        /*000a*/ 	.short	(.L_45 - .L_44)
.L_44:
        /*000c*/ 	.word	0x00000000
        /*0010*/ 	.short	0x0006
        /*0012*/ 	.short	0x0028
        /*0014*/ 	.byte	0x00, 0xf0, 0x05, 0x00


	//----- nvinfo : EIATTR_KPARAM_INFO
	.align		4
.L_45:
        /*0018*/ 	.byte	0x04, 0x17
        /*001a*/ 	.short	(.L_47 - .L_46)
.L_46:
        /*001c*/ 	.word	0x00000000
        /*0020*/ 	.short	0x0005
        /*0022*/ 	.short	0x0024
        /*0024*/ 	.byte	0x00, 0xf0, 0x11, 0x00


	//----- nvinfo : EIATTR_KPARAM_INFO
	.align		4
.L_47:
        /*0028*/ 	.byte	0x04, 0x17
        /*002a*/ 	.short	(.L_49 - .L_48)
.L_48:
        /*002c*/ 	.word	0x00000000
        /*0030*/ 	.short	0x0004
        /*0032*/ 	.short	0x0020
        /*0034*/ 	.byte	0x00, 0xf0, 0x11, 0x00


	//----- nvinfo : EIATTR_KPARAM_INFO
	.align		4
.L_49:
        /*0038*/ 	.byte	0x04, 0x17
        /*003a*/ 	.short	(.L_51 - .L_50)
.L_50:
        /*003c*/ 	.word	0x00000000
        /*0040*/ 	.short	0x0003
        /*0042*/ 	.short	0x0018
        /*0044*/ 	.byte	0x00, 0xf5, 0x21, 0x00


	//----- nvinfo : EIATTR_KPARAM_INFO
	.align		4
.L_51:
        /*0048*/ 	.byte	0x04, 0x17
        /*004a*/ 	.short	(.L_53 - .L_52)
.L_52:
        /*004c*/ 	.word	0x00000000
        /*0050*/ 	.short	0x0002
        /*0052*/ 	.short	0x0010
        /*0054*/ 	.byte	0x00, 0xf5, 0x21, 0x00


	//----- nvinfo : EIATTR_KPARAM_INFO
	.align		4
.L_53:
        /*0058*/ 	.byte	0x04, 0x17
        /*005a*/ 	.short	(.L_55 - .L_54)
.L_54:
        /*005c*/ 	.word	0x00000000
        /*0060*/ 	.short	0x0001
        /*0062*/ 	.short	0x0008
        /*0064*/ 	.byte	0x00, 0xf5, 0x21, 0x00


	//----- nvinfo : EIATTR_KPARAM_INFO
	.align		4
.L_55:
        /*0068*/ 	.byte	0x04, 0x17
        /*006a*/ 	.short	(.L_57 - .L_56)
.L_56:
        /*006c*/ 	.word	0x00000000
        /*0070*/ 	.short	0x0000
        /*0072*/ 	.short	0x0000
        /*0074*/ 	.byte	0x00, 0xf5, 0x21, 0x00


	//----- nvinfo : EIATTR_SPARSE_MMA_MASK
	.align		4
.L_57:
        /*0078*/ 	.byte	0x03, 0x50
        /*007a*/ 	.short	0x0000


	//----- nvinfo : EIATTR_MAXREG_COUNT
	.align		4
        /*007c*/ 	.byte	0x03, 0x1b
        /*007e*/ 	.short	0x00ff


	//----- nvinfo : EIATTR_MERCURY_ISA_VERSION
	.align		4
        /*0080*/ 	.byte	0x03, 0x5f
        /*0082*/ 	.short	0x0101


	//----- nvinfo : EIATTR_VRC_CTA_INIT_COUNT
	.align		4
        /*0084*/ 	.byte	0x02, 0x4a
	.zero		1
	.zero		1


	//----- nvinfo : EIATTR_EXIT_INSTR_OFFSETS
	.align		4
        /*0088*/ 	.byte	0x04, 0x1c
        /*008a*/ 	.short	(.L_59 - .L_58)


	//   ....[0]....
.L_58:
        /*008c*/ 	.word	0x000000b0


	//   ....[1]....
        /*0090*/ 	.word	0x000004b0


	//   ....[2]....
        /*0094*/ 	.word	0x00000780


	//----- nvinfo : EIATTR_CRS_STACK_SIZE
	.align		4
.L_59:
        /*0098*/ 	.byte	0x04, 0x1e
        /*009a*/ 	.short	(.L_61 - .L_60)
.L_60:
        /*009c*/ 	.word	0x00000000


	//----- nvinfo : EIATTR_CBANK_PARAM_SIZE
	.align		4
.L_61:
        /*00a0*/ 	.byte	0x03, 0x19
        /*00a2*/ 	.short	0x0029


	//----- nvinfo : EIATTR_PARAM_CBANK
	.align		4
        /*00a4*/ 	.byte	0x04, 0x0a
        /*00a6*/ 	.short	(.L_63 - .L_62)
	.align		4
.L_62:
        /*00a8*/ 	.word	index@(.nv.constant0._Z24collisionGatherClosestv4PKfPKiPfPiiib)
        /*00ac*/ 	.short	0x0380
        /*00ae*/ 	.short	0x0029


	//----- nvinfo : EIATTR_SW_WAR
	.align		4
.L_63:
        /*00b0*/ 	.byte	0x04, 0x36
        /*00b2*/ 	.short	(.L_65 - .L_64)
.L_64:
        /*00b4*/ 	.word	0x00000008
.L_65:


//--------------------- .nv.info._Z24collisionGatherClosestv3PKfS0_PiPfii --------------------------
	.section	.nv.info._Z24collisionGatherClosestv3PKfS0_PiPfii,"",@"SHT_CUDA_INFO"
	.sectionflags	@""
	.align	4


	//----- nvinfo : EIATTR_CUDA_API_VERSION
	.align		4
        /*0000*/ 	.byte	0x04, 0x37
        /*0002*/ 	.short	(.L_67 - .L_66)
.L_66:
        /*0004*/ 	.word	0x00000082


	//----- nvinfo : EIATTR_KPARAM_INFO
	.align		4
.L_67:
        /*0008*/ 	.byte	0x04, 0x17
        /*000a*/ 	.short	(.L_69 - .L_68)
.L_68:
        /*000c*/ 	.word	0x00000000
        /*0010*/ 	.short	0x0005
        /*0012*/ 	.short	0x0024
        /*0014*/ 	.byte	0x00, 0xf0, 0x11, 0x00


	//----- nvinfo : EIATTR_KPARAM_INFO
	.align		4
.L_69:
        /*0018*/ 	.byte	0x04, 0x17
        /*001a*/ 	.short	(.L_71 - .L_70)
.L_70:
        /*001c*/ 	.word	0x00000000
        /*0020*/ 	.short	0x0004
        /*0022*/ 	.short	0x0020
        /*0024*/ 	.byte	0x00, 0xf0, 0x11, 0x00


	//----- nvinfo : EIATTR_KPARAM_INFO
	.align		4
.L_71:
        /*0028*/ 	.byte	0x04, 0x17
        /*002a*/ 	.short	(.L_73 - .L_72)
.L_72:
        /*002c*/ 	.word	0x00000000
        /*0030*/ 	.short	0x0003
        /*0032*/ 	.short	0x0018
        /*0034*/ 	.byte	0x00, 0xf5, 0x21, 0x00


	//----- nvinfo : EIATTR_KPARAM_INFO
	.align		4
.L_73:
        /*0038*/ 	.byte	0x04, 0x17
        /*003a*/ 	.short	(.L_75 - .L_74)
.L_74:
        /*003c*/ 	.word	0x00000000
        /*0040*/ 	.short	0x0002
        /*0042*/ 	.short	0x0010
        /*0044*/ 	.byte	0x00, 0xf5, 0x21, 0x00


	//----- nvinfo : EIATTR_KPARAM_INFO
	.align		4
.L_75:
        /*0048*/ 	.byte	0x04, 0x17
        /*004a*/ 	.short	(.L_77 - .L_76)
.L_76:
        /*004c*/ 	.word	0x00000000
        /*0050*/ 	.short	0x0001
        /*0052*/ 	.short	0x0008
        /*0054*/ 	.byte	0x00, 0xf5, 0x21, 0x00


	//----- nvinfo : EIATTR_KPARAM_INFO
	.align		4
.L_77:
        /*0058*/ 	.byte	0x04, 0x17
        /*005a*/ 	.short	(.L_79 - .L_78)
.L_78:
        /*005c*/ 	.word	0x00000000
        /*0060*/ 	.short	0x0000
        /*0062*/ 	.short	0x0000
        /*0064*/ 	.byte	0x00, 0xf5, 0x21, 0x00


	//----- nvinfo : EIATTR_SPARSE_MMA_MASK
	.align		4
.L_79:
        /*0068*/ 	.byte	0x03, 0x50
        /*006a*/ 	.short	0x0000


	//----- nvinfo : EIATTR_MAXREG_COUNT
	.align		4
        /*006c*/ 	.byte	0x03, 0x1b
        /*006e*/ 	.short	0x00ff


	//----- nvinfo : EIATTR_MERCURY_ISA_VERSION
	.align		4
        /*0070*/ 	.byte	0x03, 0x5f
        /*0072*/ 	.short	0x0101


	//----- nvinfo : EIATTR_VRC_CTA_INIT_COUNT
	.align		4
        /*0074*/ 	.byte	0x02, 0x4a
	.zero		1
	.zero		1


	//----- nvinfo : EIATTR_EXIT_INSTR_OFFSETS
	.align		4
        /*0078*/ 	.byte	0x04, 0x1c
        /*007a*/ 	.short	(.L_81 - .L_80)


	//   ....[0]....
.L_80:
        /*007c*/ 	.word	0x00000070


	//   ....[1]....
        /*0080*/ 	.word	0x00000190


	//   ....[2]....
        /*0084*/ 	.word	0x00001000


	//----- nvinfo : EIATTR_CRS_STACK_SIZE
	.align		4
.L_81:
        /*0088*/ 	.byte	0x04, 0x1e
        /*008a*/ 	.short	(.L_83 - .L_82)
.L_82:
        /*008c*/ 	.word	0x00000000


	//----- nvinfo : EIATTR_CBANK_PARAM_SIZE
	.align		4
.L_83:
        /*0090*/ 	.byte	0x03, 0x19
        /*0092*/ 	.short	0x0028


	//----- nvinfo : EIATTR_PARAM_CBANK
	.align		4
        /*0094*/ 	.byte	0x04, 0x0a
        /*0096*/ 	.short	(.L_85 - .L_84)
	.align		4
.L_84:
        /*0098*/ 	.word	index@(.nv.constant0._Z24collisionGatherClosestv3PKfS0_PiPfii)
        /*009c*/ 	.short	0x0380
        /*009e*/ 	.short	0x0028


	//----- nvinfo : EIATTR_SW_WAR
	.align		4
.L_85:
        /*00a0*/ 	.byte	0x04, 0x36
        /*00a2*/ 	.short	(.L_87 - .L_86)
.L_86:
        /*00a4*/ 	.word	0x00000008
.L_87:


//--------------------- .nv.info._Z24collisionGatherClosestv2PKfPfPiii --------------------------
	.section	.nv.info._Z24collisionGatherClosestv2PKfPfPiii,"",@"SHT_CUDA_INFO"
	.sectionflags	@""
	.align	4


	//----- nvinfo : EIATTR_CUDA_API_VERSION
	.align		4
        /*0000*/ 	.byte	0x04, 0x37
        /*0002*/ 	.short	(.L_89 - .L_88)
.L_88:
        /*0004*/ 	.word	0x00000082


	//----- nvinfo : EIATTR_KPARAM_INFO
	.align		4
.L_89:
        /*0008*/ 	.byte	0x04, 0x17
        /*000a*/ 	.short	(.L_91 - .L_90)
.L_90:
        /*000c*/ 	.word	0x00000000
        /*0010*/ 	.short	0x0004
        /*0012*/ 	.short	0x001c
        /*0014*/ 	.byte	0x00, 0xf0, 0x11, 0x00


	//----- nvinfo : EIATTR_KPARAM_INFO
	.align		4
.L_91:
        /*0018*/ 	.byte	0x04, 0x17
        /*001a*/ 	.short	(.L_93 - .L_92)
.L_92:
        /*001c*/ 	.word	0x00000000
        /*0020*/ 	.short	0x0003
        /*0022*/ 	.short	0x0018
        /*0024*/ 	.byte	0x00, 0xf0, 0x11, 0x00


	//----- nvinfo : EIATTR_KPARAM_INFO
	.align		4
.L_93:
        /*0028*/ 	.byte	0x04, 0x17
        /*002a*/ 	.short	(.L_95 - .L_94)
.L_94:
        /*002c*/ 	.word	0x00000000
        /*0030*/ 	.short	0x0002
        /*0032*/ 	.short	0x0010
        /*0034*/ 	.byte	0x00, 0xf5, 0x21, 0x00


	//----- nvinfo : EIATTR_KPARAM_INFO
	.align		4
.L_95:
        /*0038*/ 	.byte	0x04, 0x17
        /*003a*/ 	.short	(.L_97 - .L_96)
.L_96:
        /*003c*/ 	.word	0x00000000
        /*0040*/ 	.short	0x0001
        /*0042*/ 	.short	0x0008
        /*0044*/ 	.byte	0x00, 0xf5, 0x21, 0x00


	//----- nvinfo : EIATTR_KPARAM_INFO
	.align		4
.L_97:
        /*0048*/ 	.byte	0x04, 0x17
        /*004a*/ 	.short	(.L_99 - .L_98)
.L_98:
        /*004c*/ 	.word	0x00000000
        /*0050*/ 	.short	0x0000
        /*0052*/ 	.short	0x0000
        /*0054*/ 	.byte	0x00, 0xf5, 0x21, 0x00


	//----- nvinfo : EIATTR_SPARSE_MMA_MASK
	.align		4
.L_99:
        /*0058*/ 	.byte	0x03, 0x50
        /*005a*/ 	.short	0x0000


	//----- nvinfo : EIATTR_MAXREG_COUNT
	.align		4
        /*005c*/ 	.byte	0x03, 0x1b
        /*005e*/ 	.short	0x00ff


	//----- nvinfo : EIATTR_MERCURY_ISA_VERSION
	.align		4
        /*0060*/ 	.byte	0x03, 0x5f
        /*0062*/ 	.short	0x0101


	//----- nvinfo : EIATTR_VRC_CTA_INIT_COUNT
	.align		4
        /*0064*/ 	.byte	0x02, 0x4a
	.zero		1
	.zero		1


	//----- nvinfo : EIATTR_EXIT_INSTR_OFFSETS
	.align		4
        /*0068*/ 	.byte	0x04, 0x1c
        /*006a*/ 	.short	(.L_101 - .L_100)


	//   ....[0]....
.L_100:
        /*006c*/ 	.word	0x00000070


	//   ....[1]....
        /*0070*/ 	.word	0x00000190


	//   ....[2]....
        /*0074*/ 	.word	0x00000b80


	//----- nvinfo : EIATTR_CRS_STACK_SIZE
	.align		4
.L_101:
        /*0078*/ 	.byte	0x04, 0x1e
        /*007a*/ 	.short	(.L_103 - .L_102)
.L_102:
        /*007c*/ 	.word	0x00000000


	//----- nvinfo : EIATTR_CBANK_PARAM_SIZE
	.align		4
.L_103:
        /*0080*/ 	.byte	0x03, 0x19
        /*0082*/ 	.short	0x0020


	//----- nvinfo : EIATTR_PARAM_CBANK
	.align		4
        /*0084*/ 	.byte	0x04, 0x0a
        /*0086*/ 	.short	(.L_105 - .L_104)
	.align		4
.L_104:
        /*0088*/ 	.word	index@(.nv.constant0._Z24collisionGatherClosestv2PKfPfPiii)
        /*008c*/ 	.short	0x0380
        /*008e*/ 	.short	0x0020


	//----- nvinfo : EIATTR_SW_WAR
	.align		4
.L_105:
        /*0090*/ 	.byte	0x04, 0x36
        /*0092*/ 	.short	(.L_107 - .L_106)
.L_106:
        /*0094*/ 	.word	0x00000008
.L_107:


//--------------------- .nv.info._Z24collisionGatherClosestv1PKfPfPiii --------------------------
	.section	.nv.info._Z24collisionGatherClosestv1PKfPfPiii,"",@"SHT_CUDA_INFO"
	.sectionflags	@""
	.align	4


	//----- nvinfo : EIATTR_CUDA_API_VERSION
	.align		4
        /*0000*/ 	.byte	0x04, 0x37
        /*0002*/ 	.short	(.L_109 - .L_108)
.L_108:
        /*0004*/ 	.word	0x00000082


	//----- nvinfo : EIATTR_KPARAM_INFO
	.align		4
.L_109:
        /*0008*/ 	.byte	0x04, 0x17
        /*000a*/ 	.short	(.L_111 - .L_110)
.L_110:
        /*000c*/ 	.word	0x00000000
        /*0010*/ 	.short	0x0004
        /*0012*/ 	.short	0x001c
        /*0014*/ 	.byte	0x00, 0xf0, 0x11, 0x00


	//----- nvinfo : EIATTR_KPARAM_INFO
	.align		4
.L_111:
        /*0018*/ 	.byte	0x04, 0x17
        /*001a*/ 	.short	(.L_113 - .L_112)
.L_112:
        /*001c*/ 	.word	0x00000000
        /*0020*/ 	.short	0x0003
        /*0022*/ 	.short	0x0018
        /*0024*/ 	.byte	0x00, 0xf0, 0x11, 0x00


	//----- nvinfo : EIATTR_KPARAM_INFO
	.align		4
.L_113:
        /*0028*/ 	.byte	0x04, 0x17
        /*002a*/ 	.short	(.L_115 - .L_114)
.L_114:
        /*002c*/ 	.word	0x00000000
        /*0030*/ 	.short	0x0002
        /*0032*/ 	.short	0x0010
        /*0034*/ 	.byte	0x00, 0xf5, 0x21, 0x00


	//----- nvinfo : EIATTR_KPARAM_INFO
	.align		4
.L_115:
        /*0038*/ 	.byte	0x04, 0x17
        /*003a*/ 	.short	(.L_117 - .L_116)
.L_116:
        /*003c*/ 	.word	0x00000000
        /*0040*/ 	.short	0x0001
        /*0042*/ 	.short	0x0008
        /*0044*/ 	.byte	0x00, 0xf5, 0x21, 0x00


	//----- nvinfo : EIATTR_KPARAM_INFO
	.align		4
.L_117:
        /*0048*/ 	.byte	0x04, 0x17
        /*004a*/ 	.short	(.L_119 - .L_118)
.L_118:
        /*004c*/ 	.word	0x00000000
        /*0050*/ 	.short	0x0000
        /*0052*/ 	.short	0x0000
        /*0054*/ 	.byte	0x00, 0xf5, 0x21, 0x00


	//----- nvinfo : EIATTR_SPARSE_MMA_MASK
	.align		4
.L_119:
        /*0058*/ 	.byte	0x03, 0x50
        /*005a*/ 	.short	0x0000


	//----- nvinfo : EIATTR_MAXREG_COUNT
	.align		4
        /*005c*/ 	.byte	0x03, 0x1b
        /*005e*/ 	.short	0x00ff


	//----- nvinfo : EIATTR_MERCURY_ISA_VERSION
	.align		4
        /*0060*/ 	.byte	0x03, 0x5f
        /*0062*/ 	.short	0x0101


	//----- nvinfo : EIATTR_VRC_CTA_INIT_COUNT
	.align		4
        /*0064*/ 	.byte	0x02, 0x4a
	.zero		1
	.zero		1


	//----- nvinfo : EIATTR_EXIT_INSTR_OFFSETS
	.align		4
        /*0068*/ 	.byte	0x04, 0x1c
        /*006a*/ 	.short	(.L_121 - .L_120)


	//   ....[0]....
.L_120:
        /*006c*/ 	.word	0x00000070


	//   ....[1]....
        /*0070*/ 	.word	0x00000190


	//   ....[2]....
        /*0074*/ 	.word	0x00000ae0


	//----- nvinfo : EIATTR_CRS_STACK_SIZE
	.align		4
.L_121:
        /*0078*/ 	.byte	0x04, 0x1e
        /*007a*/ 	.short	(.L_123 - .L_122)
.L_122:
        /*007c*/ 	.word	0x00000000


	//----- nvinfo : EIATTR_CBANK_PARAM_SIZE
	.align		4
.L_123:
        /*0080*/ 	.byte	0x03, 0x19
        /*0082*/ 	.short	0x0020


	//----- nvinfo : EIATTR_PARAM_CBANK
	.align		4
        /*0084*/ 	.byte	0x04, 0x0a
        /*0086*/ 	.short	(.L_125 - .L_124)
	.align		4
.L_124:
        /*0088*/ 	.word	index@(.nv.constant0._Z24collisionGatherClosestv1PKfPfPiii)
        /*008c*/ 	.short	0x0380
        /*008e*/ 	.short	0x0020


	//----- nvinfo : EIATTR_SW_WAR
	.align		4
.L_125:
        /*0090*/ 	.byte	0x04, 0x36
        /*0092*/ 	.short	(.L_127 - .L_126)
.L_126:
        /*0094*/ 	.word	0x00000008
.L_127:


//--------------------- .nv.info._Z9transposePfii --------------------------
	.section	.nv.info._Z9transposePfii,"",@"SHT_CUDA_INFO"
	.sectionflags	@""
	.align	4


	//----- nvinfo : EIATTR_CUDA_API_VERSION
	.align		4
        /*0000*/ 	.byte	0x04, 0x37
        /*0002*/ 	.short	(.L_129 - .L_128)
.L_128:
        /*0004*/ 	.word	0x00000082


	//----- nvinfo : EIATTR_KPARAM_INFO
	.align		4
.L_129:
        /*0008*/ 	.byte	0x04, 0x17
        /*000a*/ 	.short	(.L_131 - .L_130)
.L_130:
        /*000c*/ 	.word	0x00000000
        /*0010*/ 	.short	0x0002
        /*0012*/ 	.short	0x000c
        /*0014*/ 	.byte	0x00, 0xf0, 0x11, 0x00


	//----- nvinfo : EIATTR_KPARAM_INFO
	.align		4
.L_131:
        /*0018*/ 	.byte	0x04, 0x17
        /*001a*/ 	.short	(.L_133 - .L_132)
.L_132:
        /*001c*/ 	.word	0x00000000
        /*0020*/ 	.short	0x0001
        /*0022*/ 	.short	0x0008
        /*0024*/ 	.byte	0x00, 0xf0, 0x11, 0x00


	//----- nvinfo : EIATTR_KPARAM_INFO
	.align		4
.L_133:
        /*0028*/ 	.byte	0x04, 0x17
        /*002a*/ 	.short	(.L_135 - .L_134)
.L_134:
        /*002c*/ 	.word	0x00000000
        /*0030*/ 	.short	0x0000
        /*0032*/ 	.short	0x0000
        /*0034*/ 	.byte	0x00, 0xf5, 0x21, 0x00


	//----- nvinfo : EIATTR_SPARSE_MMA_MASK
	.align		4
.L_135:
        /*0038*/ 	.byte	0x03, 0x50
        /*003a*/ 	.short	0x0000


	//----- nvinfo : EIATTR_MAXREG_COUNT
	.align		4
        /*003c*/ 	.byte	0x03, 0x1b
        /*003e*/ 	.short	0x00ff


	//----- nvinfo : EIATTR_MERCURY_ISA_VERSION
	.align		4
        /*0040*/ 	.byte	0x03, 0x5f
        /*0042*/ 	.short	0x0101


	//----- nvinfo : EIATTR_VRC_CTA_INIT_COUNT
	.align		4
        /*0044*/ 	.byte	0x02, 0x4a
	.zero		1
	.zero		1


	//----- nvinfo : EIATTR_EXIT_INSTR_OFFSETS
	.align		4
        /*0048*/ 	.byte	0x04, 0x1c
        /*004a*/ 	.short	(.L_137 - .L_136)


	//   ....[0]....
.L_136:
        /*004c*/ 	.word	0x000000b0


	//   ....[1]....
        /*0050*/ 	.word	0x000002d0


	//----- nvinfo : EIATTR_CRS_STACK_SIZE
	.align		4
.L_137:
        /*0054*/ 	.byte	0x04, 0x1e
        /*0056*/ 	.short	(.L_139 - .L_138)
.L_138:
        /*0058*/ 	.word	0x00000000


	//----- nvinfo : EIATTR_CBANK_PARAM_SIZE
	.align		4
.L_139:
        /*005c*/ 	.byte	0x03, 0x19
        /*005e*/ 	.short	0x0010


	//----- nvinfo : EIATTR_PARAM_CBANK
	.align		4
        /*0060*/ 	.byte	0x04, 0x0a
        /*0062*/ 	.short	(.L_141 - .L_140)
	.align		4
.L_140:
        /*0064*/ 	.word	index@(.nv.constant0._Z9transposePfii)
        /*0068*/ 	.short	0x0380
        /*006a*/ 	.short	0x0010


	//----- nvinfo : EIATTR_SW_WAR
	.align		4
.L_141:
        /*006c*/ 	.byte	0x04, 0x36
        /*006e*/ 	.short	(.L_143 - .L_142)
.L_142:
        /*0070*/ 	.word	0x00000008
.L_143:


//--------------------- .nv.info._Z26collisionComputeDistancev2PKfS0_Pfii --------------------------
	.section	.nv.info._Z26collisionComputeDistancev2PKfS0_Pfii,"",@"SHT_CUDA_INFO"
	.sectionflags	@""
	.align	4


	//----- nvinfo : EIATTR_CUDA_API_VERSION
	.align		4
        /*0000*/ 	.byte	0x04, 0x37
        /*0002*/ 	.short	(.L_145 - .L_144)
.L_144:
        /*0004*/ 	.word	0x00000082


	//----- nvinfo : EIATTR_KPARAM_INFO
	.align		4
.L_145:
        /*0008*/ 	.byte	0x04, 0x17
        /*000a*/ 	.short	(.L_147 - .L_146)
.L_146:
        /*000c*/ 	.word	0x00000000
        /*0010*/ 	.short	0x0004
        /*0012*/ 	.short	0x001c
        /*0014*/ 	.byte	0x00, 0xf0, 0x11, 0x00


	//----- nvinfo : EIATTR_KPARAM_INFO
	.align		4
.L_147:
        /*0018*/ 	.byte	0x04, 0x17
        /*001a*/ 	.short	(.L_149 - .L_148)
.L_148:
        /*001c*/ 	.word	0x00000000
        /*0020*/ 	.short	0x0003
        /*0022*/ 	.short	0x0018
        /*0024*/ 	.byte	0x00, 0xf0, 0x11, 0x00


	//----- nvinfo : EIATTR_KPARAM_INFO
	.align		4
.L_149:
        /*0028*/ 	.byte	0x04, 0x17
        /*002a*/ 	.short	(.L_151 - .L_150)
.L_150:
        /*002c*/ 	.word	0x00000000
        /*0030*/ 	.short	0x0002
        /*0032*/ 	.short	0x0010
        /*0034*/ 	.byte	0x00, 0xf5, 0x21, 0x00


	//----- nvinfo : EIATTR_KPARAM_INFO
	.align		4
.L_151:
        /*0038*/ 	.byte	0x04, 0x17
        /*003a*/ 	.short	(.L_153 - .L_152)
.L_152:
        /*003c*/ 	.word	0x00000000
        /*0040*/ 	.short	0x0001
        /*0042*/ 	.short	0x0008
        /*0044*/ 	.byte	0x00, 0xf5, 0x21, 0x00


	//----- nvinfo : EIATTR_KPARAM_INFO
	.align		4
.L_153:
        /*0048*/ 	.byte	0x04, 0x17
        /*004a*/ 	.short	(.L_155 - .L_154)
.L_154:
        /*004c*/ 	.word	0x00000000
        /*0050*/ 	.short	0x0000
        /*0052*/ 	.short	0x0000
        /*0054*/ 	.byte	0x00, 0xf5, 0x21, 0x00


	//----- nvinfo : EIATTR_SPARSE_MMA_MASK
	.align		4
.L_155:
        /*0058*/ 	.byte	0x03, 0x50
        /*005a*/ 	.short	0x0000


	//----- nvinfo : EIATTR_MAXREG_COUNT
	.align		4
        /*005c*/ 	.byte	0x03, 0x1b
        /*005e*/ 	.short	0x00ff


	//----- nvinfo : EIATTR_MERCURY_ISA_VERSION
	.align		4
        /*0060*/ 	.byte	0x03, 0x5f
        /*0062*/ 	.short	0x0101


	//----- nvinfo : EIATTR_VRC_CTA_INIT_COUNT
	.align		4
        /*0064*/ 	.byte	0x02, 0x4a
	.zero		1
	.zero		1


	//----- nvinfo : EIATTR_EXIT_INSTR_OFFSETS
	.align		4
        /*0068*/ 	.byte	0x04, 0x1c
        /*006a*/ 	.short	(.L_157 - .L_156)


	//   ....[0]....
.L_156:
        /*006c*/ 	.word	0x000000b0


	//   ....[1]....
        /*0070*/ 	.word	0x00000310


	//----- nvinfo : EIATTR_CRS_STACK_SIZE
	.align		4
.L_157:
        /*0074*/ 	.byte	0x04, 0x1e
        /*0076*/ 	.short	(.L_159 - .L_158)
.L_158:
        /*0078*/ 	.word	0x00000000


	//----- nvinfo : EIATTR_CBANK_PARAM_SIZE
	.align		4
.L_159:
        /*007c*/ 	.byte	0x03, 0x19
        /*007e*/ 	.short	0x0020


	//----- nvinfo : EIATTR_PARAM_CBANK
	.align		4
        /*0080*/ 	.byte	0x04, 0x0a
        /*0082*/ 	.short	(.L_161 - .L_160)
	.align		4
.L_160:
        /*0084*/ 	.word	index@(.nv.constant0._Z26collisionComputeDistancev2PKfS0_Pfii)
        /*0088*/ 	.short	0x0380
        /*008a*/ 	.short	0x0020


	//----- nvinfo : EIATTR_SW_WAR
	.align		4
.L_161:
        /*008c*/ 	.byte	0x04, 0x36
        /*008e*/ 	.short	(.L_163 - .L_162)
.L_162:
        /*0090*/ 	.word	0x00000008
.L_163:


//--------------------- .nv.info._Z26collisionComputeDistancev1PKfS0_Pfii --------------------------
	.section	.nv.info._Z26collisionComputeDistancev1PKfS0_Pfii,"",@"SHT_CUDA_INFO"
	.sectionflags	@""
	.align	4


	//----- nvinfo : EIATTR_CUDA_API_VERSION
	.align		4
        /*0000*/ 	.byte	0x04, 0x37
        /*0002*/ 	.short	(.L_165 - .L_164)
.L_164:
        /*0004*/ 	.word	0x00000082


	//----- nvinfo : EIATTR_KPARAM_INFO
	.align		4
.L_165:
        /*0008*/ 	.byte	0x04, 0x17
        /*000a*/ 	.short	(.L_167 - .L_166)
.L_166:
        /*000c*/ 	.word	0x00000000
        /*0010*/ 	.short	0x0004
        /*0012*/ 	.short	0x001c
        /*0014*/ 	.byte	0x00, 0xf0, 0x11, 0x00


	//----- nvinfo : EIATTR_KPARAM_INFO
	.align		4
.L_167:
        /*0018*/ 	.byte	0x04, 0x17
        /*001a*/ 	.short	(.L_169 - .L_168)
.L_168:
        /*001c*/ 	.word	0x00000000
        /*0020*/ 	.short	0x0003
        /*0022*/ 	.short	0x0018
        /*0024*/ 	.byte	0x00, 0xf0, 0x11, 0x00


	//----- nvinfo : EIATTR_KPARAM_INFO
	.align		4
.L_169:
        /*0028*/ 	.byte	0x04, 0x17
        /*002a*/ 	.short	(.L_171 - .L_170)
.L_170:
        /*002c*/ 	.word	0x00000000
        /*0030*/ 	.short	0x0002
        /*0032*/ 	.short	0x0010
        /*0034*/ 	.byte	0x00, 0xf5, 0x21, 0x00


	//----- nvinfo : EIATTR_KPARAM_INFO
	.align		4
.L_171:
        /*0038*/ 	.byte	0x04, 0x17
        /*003a*/ 	.short	(.L_173 - .L_172)
.L_172:
        /*003c*/ 	.word	0x00000000
        /*0040*/ 	.short	0x0001
        /*0042*/ 	.short	0x0008
        /*0044*/ 	.byte	0x00, 0xf5, 0x21, 0x00


	//----- nvinfo : EIATTR_KPARAM_INFO
	.align		4
.L_173:
        /*0048*/ 	.byte	0x04, 0x17
        /*004a*/ 	.short	(.L_175 - .L_174)
.L_174:
        /*004c*/ 	.word	0x00000000
        /*0050*/ 	.short	0x0000
        /*0052*/ 	.short	0x0000
        /*0054*/ 	.byte	0x00, 0xf5, 0x21, 0x00


	//----- nvinfo : EIATTR_SPARSE_MMA_MASK
	.align		4
.L_175:
        /*0058*/ 	.byte	0x03, 0x50
        /*005a*/ 	.short	0x0000


	//----- nvinfo : EIATTR_MAXREG_COUNT
	.align		4
        /*005c*/ 	.byte	0x03, 0x1b
        /*005e*/ 	.short	0x00ff


	//----- nvinfo : EIATTR_MERCURY_ISA_VERSION
	.align		4
        /*0060*/ 	.byte	0x03, 0x5f
        /*0062*/ 	.short	0x0101


	//----- nvinfo : EIATTR_VRC_CTA_INIT_COUNT
	.align		4
        /*0064*/ 	.byte	0x02, 0x4a
	.zero		1
	.zero		1


	//----- nvinfo : EIATTR_EXIT_INSTR_OFFSETS
	.align		4
        /*0068*/ 	.byte	0x04, 0x1c
        /*006a*/ 	.short	(.L_177 - .L_176)


	//   ....[0]....
.L_176:
        /*006c*/ 	.word	0x000000b0


	//   ....[1]....
        /*0070*/ 	.word	0x00000300


	//----- nvinfo : EIATTR_CRS_STACK_SIZE
	.align		4
.L_177:
        /*0074*/ 	.byte	0x04, 0x1e
        /*0076*/ 	.short	(.L_179 - .L_178)
.L_178:
        /*0078*/ 	.word	0x00000000


	//----- nvinfo : EIATTR_CBANK_PARAM_SIZE
	.align		4
.L_179:
        /*007c*/ 	.byte	0x03, 0x19
        /*007e*/ 	.short	0x0020


	//----- nvinfo : EIATTR_PARAM_CBANK
	.align		4
        /*0080*/ 	.byte	0x04, 0x0a
        /*0082*/ 	.short	(.L_181 - .L_180)
	.align		4
.L_180:
        /*0084*/ 	.word	index@(.nv.constant0._Z26collisionComputeDistancev1PKfS0_Pfii)
        /*0088*/ 	.short	0x0380
        /*008a*/ 	.short	0x0020


	//----- nvinfo : EIATTR_SW_WAR
	.align		4
.L_181:
        /*008c*/ 	.byte	0x04, 0x36
        /*008e*/ 	.short	(.L_183 - .L_182)
.L_182:
        /*0090*/ 	.word	0x00000008
.L_183:


//--------------------- .nv.callgraph             --------------------------
	.section	.nv.callgraph,"",@"SHT_CUDA_CALLGRAPH"
	.align	4
	.sectionentsize	8
	.align		4
        /*0000*/ 	.word	0x00000000
	.align		4
        /*0004*/ 	.word	0xffffffff
	.align		4
        /*0008*/ 	.word	0x00000000
	.align		4
        /*000c*/ 	.word	0xfffffffe
	.align		4
        /*0010*/ 	.word	0x00000000
	.align		4
        /*0014*/ 	.word	0xfffffffd
	.align		4
        /*0018*/ 	.word	0x00000000
	.align		4
        /*001c*/ 	.word	0xfffffffc


//--------------------- .text._Z24collisionGatherClosestv4PKfPKiPfPiiib --------------------------
	.section	.text._Z24collisionGatherClosestv4PKfPKiPfPiiib,"ax",@progbits
	.align	128
        .global         _Z24collisionGatherClosestv4PKfPKiPfPiiib
        .type           _Z24collisionGatherClosestv4PKfPKiPfPiiib,@function
        .size           _Z24collisionGatherClosestv4PKfPKiPfPiiib,(.L_x_57 - _Z24collisionGatherClosestv4PKfPKiPfPiiib)
        .other          _Z24collisionGatherClosestv4PKfPKiPfPiiib,@"STO_CUDA_ENTRY STV_DEFAULT"
_Z24collisionGatherClosestv4PKfPKiPfPiiib:
.text._Z24collisionGatherClosestv4PKfPKiPfPiiib:
[----:B------:R-:W-:Y:S01]  /*0000*/  LDC R1, c[0x0][0x37c] ;  /* 0x0000df00ff017b82 */ /* 0x000fe20000000800 */
[----:B------:R-:W0:Y:S07]  /*0010*/  S2R R2, SR_TID.X ;  /* 0x0000000000027919 */ /* 0x000e2e0000002100 */
[----:B------:R-:W0:Y:S01]  /*0020*/  S2UR UR4, SR_CTAID.X ;  /* 0x00000000000479c3 */ /* 0x000e220000002500 */
[----:B------:R-:W1:Y:S01]  /*0030*/  LDCU UR6, c[0x0][0x3a0] ;  /* 0x00007400ff0677ac */ /* 0x000e620008000800 */
[----:B------:R-:W2:Y:S06]  /*0040*/  S2R R0, SR_TID.Y ;  /* 0x0000000000007919 */ /* 0x000eac0000002200 */
[----:B------:R-:W0:Y:S08]  /*0050*/  LDC R5, c[0x0][0x360] ;  /* 0x0000d800ff057b82 */ /* 0x000e300000000800 */
[----:B------:R-:W2:Y:S08]  /*0060*/  S2UR UR5, SR_CTAID.Y ;  /* 0x00000000000579c3 */ /* 0x000eb00000002600 */
[----:B------:R-:W2:Y:S01]  /*0070*/  LDC R3, c[0x0][0x364] ;  /* 0x0000d900ff037b82 */ /* 0x000ea20000000800 */
[----:B0-----:R-:W-:-:S05]  /*0080*/  IMAD R2, R5, UR4, R2 ;  /* 0x0000000405027c24 */ /* 0x001fca000f8e0202 */
[----:B-1----:R-:W-:Y:S01]  /*0090*/  ISETP.GE.AND P0, PT, R2, UR6, PT ;  /* 0x0000000602007c0c */ /* 0x002fe2000bf06270 */
[----:B--2---:R-:W-:-:S12]  /*00a0*/  IMAD R0, R3, UR5, R0 ;  /* 0x0000000503007c24 */ /* 0x004fd8000f8e0200 */
[----:B------:R-:W-:Y:S05]  /*00b0*/  @P0 EXIT ;  /* 0x000000000000094d */ /* 0x000fea0003800000 */
[----:B------:R-:W0:Y:S01]  /*00c0*/  LDCU.U8 UR5, c[0x0][0x3a8] ;  /* 0x00007500ff0577ac */ /* 0x000e220008000000 */
[----:B------:R-:W1:Y:S01]  /*00d0*/  LDCU UR6, c[0x0][0x3a4] ;  /* 0x00007480ff0677ac */ /* 0x000e620008000800 */
[----:B------:R-:W2:Y:S01]  /*00e0*/  LDCU UR7, c[0x0][0x374] ;  /* 0x00006e80ff0777ac */ /* 0x000ea20008000800 */
[----:B------:R-:W3:Y:S01]  /*00f0*/  LDCU UR8, c[0x0][0x370] ;  /* 0x00006e00ff0877ac */ /* 0x000ee20008000800 */
[----:B------:R-:W4:Y:S01]  /*0100*/  LDCU.64 UR10, c[0x0][0x358] ;  /* 0x00006b00ff0a77ac */ /* 0x000f220008000a00 */
[----:B0-----:R-:W-:Y:S02]  /*0110*/  UPRMT UR5, UR5, 0x8880, URZ ;  /* 0x0000888005057896 */ /* 0x001fe400080000ff */
[----:B-1----:R-:W-:Y:S02]  /*0120*/  ULEA.HI UR4, UR6, UR6, URZ, 0x1 ;  /* 0x0000000606047291 */ /* 0x002fe4000f8f08ff */
[----:B------:R-:W-:Y:S02]  /*0130*/  UISETP.NE.AND UP0, UPT, UR5, URZ, UPT ;  /* 0x000000ff0500728c */ /* 0x000fe4000bf05270 */
[----:B------:R-:W-:Y:S01]  /*0140*/  USHF.R.S32.HI UR4, URZ, 0x1, UR4 ;  /* 0x00000001ff047899 */ /* 0x000fe20008011404 */
[----:B--2---:R-:W-:-:S02]  /*0150*/  IMAD R3, R3, UR7, RZ ;  /* 0x0000000703037c24 */ /* 0x004fc4000f8e02ff */
[----:B---3--:R-:W-:Y:S01]  /*0160*/  IMAD R5, R5, UR8, RZ ;  /* 0x0000000805057c24 */ /* 0x008fe2000f8e02ff */
[----:B------:R-:W-:-:S03]  /*0170*/  UIADD3 UR4, UPT, UPT, -UR4, UR6, URZ ;  /* 0x0000000604047290 */ /* 0x000fc6000fffe1ff */
[----:B----4-:R-:W-:Y:S09]  /*0180*/  BRA.U !UP0, `(.L_x_0) ;  /* 0x0000000108cc7547 */ /* 0x010ff2000b800000 */
.L_x_7:
[----:B------:R-:W-:Y:S01]  /*0190*/  ISETP.GE.AND P0, PT, R0, UR4, PT ;  /* 0x0000000400007c0c */ /* 0x000fe2000bf06270 */
[----:B------:R-:W-:-:S12]  /*01a0*/  BSSY.RECONVERGENT B0, `(.L_x_1) ;  /* 0x000002c000007945 */ /* 0x000fd80003800200 */
[----:B01----:R-:W-:Y:S05]  /*01b0*/  @P0 BRA `(.L_x_2) ;  /* 0x0000000000a80947 */ /* 0x003fea0003800000 */
[----:B------:R-:W0:Y:S01]  /*01c0*/  LDC.64 R10, c[0x0][0x398] ;  /* 0x0000e600ff0a7b82 */ /* 0x000e220000000a00 */
[----:B------:R-:W-:-:S07]  /*01d0*/  MOV R4, R0 ;  /* 0x0000000000047202 */ /* 0x000fce0000000f00 */
[----:B------:R-:W1:Y:S08]  /*01e0*/  LDC.64 R12, c[0x0][0x390] ;  /* 0x0000e400ff0c7b82 */ /* 0x000e700000000a00 */
[----:B------:R-:W2:Y:S08]  /*01f0*/  LDC R15, c[0x0][0x3a4] ;  /* 0x0000e900ff0f7b82 */ /* 0x000eb00000000800 */
[----:B------:R-:W3:Y:S01]  /*0200*/  LDC.64 R6, c[0x0][0x380] ;  /* 0x0000e000ff067b82 */ /* 0x000ee20000000a00 */
[----:B0-----:R-:W-:-:S07]  /*0210*/  IMAD.WIDE R10, R2, 0x4, R10 ;  /* 0x00000004020a7825 */ /* 0x001fce00078e020a */
[----:B------:R-:W0:Y:S01]  /*0220*/  LDC.64 R8, c[0x0][0x388] ;  /* 0x0000e200ff087b82 */ /* 0x000e220000000a00 */
[----:B-1----:R-:W-:-:S07]  /*0230*/  IMAD.WIDE R12, R2, 0x4, R12 ;  /* 0x00000004020c7825 */ /* 0x002fce00078e020c */
.L_x_6:
[----:B-1----:R-:W-:Y:S01]  /*0240*/  SHF.L.U32 R21, R4, 0x1, RZ ;  /* 0x0000000104157819 */ /* 0x002fe200000006ff */
[----:B------:R-:W-:Y:S01]  /*0250*/  BSSY.RECONVERGENT B1, `(.L_x_3) ;  /* 0x000001f000017945 */ /* 0x000fe20003800200 */
[----:B------:R-:W-:Y:S02]  /*0260*/  IADD3 R4, PT, PT, R3, R4, RZ ;  /* 0x0000000403047210 */ /* 0x000fe40007ffe0ff */
[----:B------:R-:W-:Y:S02]  /*0270*/  IADD3 R14, PT, PT, R21, 0x1, RZ ;  /* 0x00000001150e7810 */ /* 0x000fe40007ffe0ff */
[----:B------:R-:W-:Y:S02]  /*0280*/  ISETP.GE.AND P1, PT, R4, UR4, PT ;  /* 0x0000000404007c0c */ /* 0x000fe4000bf26270 */
[----:B--2---:R-:W-:-:S13]  /*0290*/  ISETP.GE.AND P0, PT, R14, R15, PT ;  /* 0x0000000f0e00720c */ /* 0x004fda0003f06270 */
[----:B0-----:R-:W-:Y:S05]  /*02a0*/  @P0 BRA `(.L_x_4) ;  /* 0x0000000000480947 */ /* 0x001fea0003800000 */
[----:B------:R-:W-:-:S04]  /*02b0*/  IMAD R21, R2, R15, R21 ;  /* 0x0000000f02157224 */ /* 0x000fc800078e0215 */
[----:B---3--:R-:W-:-:S05]  /*02c0*/  IMAD.WIDE R16, R21, 0x4, R6 ;  /* 0x0000000415107825 */ /* 0x008fca00078e0206 */
[----:B------:R-:W2:Y:S04]  /*02d0*/  LDG.E R25, desc[UR10][R16.64] ;  /* 0x0000000a10197981 */ /* 0x000ea8000c1e1900 */
[----:B------:R-:W2:Y:S01]  /*02e0*/  LDG.E R14, desc[UR10][R16.64+0x4] ;  /* 0x0000040a100e7981 */ /* 0x000ea2000c1e1900 */
[----:B------:R-:W-:Y:S01]  /*02f0*/  UMOV UR6, 0x812dea11 ;  /* 0x812dea1100067882 */ /* 0x000fe20000000000 */
[----:B------:R-:W-:Y:S01]  /*0300*/  UMOV UR7, 0x3d719799 ;  /* 0x3d71979900077882 */ /* 0x000fe20000000000 */
[C---:B--2---:R-:W-:Y:S01]  /*0310*/  FSETP.GEU.AND P0, PT, R25.reuse, R14, PT ;  /* 0x0000000e1900720b */ /* 0x044fe20003f0e000 */
[----:B------:R-:W1:Y:S03]  /*0320*/  F2F.F64.F32 R18, R14 ;  /* 0x0000000e00127310 */ /* 0x000e660000201800 */
[----:B------:R-:W-:-:S13]  /*0330*/  FSETP.LEU.OR P0, PT, R25, RZ, P0 ;  /* 0x000000ff1900720b */ /* 0x000fda000070b400 */
[----:B-1----:R-:W-:Y:S01]  /*0340*/  DSETP.GEU.AND P0, PT, R18, UR6, P0 ;  /* 0x0000000612007e2a */ /* 0x002fe2000870e000 */
[----:B0-----:R-:W-:-:S13]  /*0350*/  IMAD.WIDE R18, R21, 0x4, R8 ;  /* 0x0000000415127825 */ /* 0x001fda00078e0208 */
[----:B------:R-:W2:Y:S04]  /*0360*/  @!P0 LDG.E R21, desc[UR10][R18.64] ;  /* 0x0000000a12158981 */ /* 0x000ea8000c1e1900 */
[----:B--2---:R1:W-:Y:S04]  /*0370*/  @!P0 STG.E desc[UR10][R10.64], R21 ;  /* 0x000000150a008986 */ /* 0x0043e8000c10190a */
[----:B------:R1:W-:Y:S04]  /*0380*/  @!P0 STG.E desc[UR10][R12.64], R25 ;  /* 0x000000190c008986 */ /* 0x0003e8000c10190a */
[----:B------:R-:W2:Y:S04]  /*0390*/  @P0 LDG.E R23, desc[UR10][R18.64+0x4] ;  /* 0x0000040a12170981 */ /* 0x000ea8000c1e1900 */
[----:B--2---:R1:W-:Y:S04]  /*03a0*/  @P0 STG.E desc[UR10][R10.64], R23 ;  /* 0x000000170a000986 */ /* 0x0043e8000c10190a */
[----:B------:R1:W-:Y:S01]  /*03b0*/  @P0 STG.E desc[UR10][R12.64], R14 ;  /* 0x0000000e0c000986 */ /* 0x0003e2000c10190a */
[----:B------:R-:W-:Y:S05]  /*03c0*/  BRA `(.L_x_5) ;  /* 0x00000000001c7947 */ /* 0x000fea0003800000 */
.L_x_4:
[----:B------:R-:W-:-:S04]  /*03d0*/  IMAD R19, R2, R15, R21 ;  /* 0x0000000f02137224 */ /* 0x000fc800078e0215 */
[----:B0-----:R-:W-:-:S06]  /*03e0*/  IMAD.WIDE R16, R19, 0x4, R8 ;  /* 0x0000000413107825 */ /* 0x001fcc00078e0208 */
[----:B------:R-:W2:Y:S01]  /*03f0*/  LDG.E R17, desc[UR10][R16.64] ;  /* 0x0000000a10117981 */ /* 0x000ea2000c1e1900 */
[----:B---3--:R-:W-:-:S03]  /*0400*/  IMAD.WIDE R18, R19, 0x4, R6 ;  /* 0x0000000413127825 */ /* 0x008fc600078e0206 */
[----:B--2---:R0:W-:Y:S04]  /*0410*/  STG.E desc[UR10][R10.64], R17 ;  /* 0x000000110a007986 */ /* 0x0041e8000c10190a */
[----:B------:R-:W2:Y:S04]  /*0420*/  LDG.E R19, desc[UR10][R18.64] ;  /* 0x0000000a12137981 */ /* 0x000ea8000c1e1900 */
[----:B--2---:R0:W-:Y:S02]  /*0430*/  STG.E desc[UR10][R12.64], R19 ;  /* 0x000000130c007986 */ /* 0x0041e4000c10190a */
.L_x_5:
[----:B------:R-:W-:Y:S05]  /*0440*/  BSYNC.RECONVERGENT B1 ;  /* 0x0000000000017941 */ /* 0x000fea0003800200 */
.L_x_3:
[----:B------:R-:W-:Y:S05]  /*0450*/  @!P1 BRA `(.L_x_6) ;  /* 0xfffffffc00789947 */ /* 0x000fea000383ffff */
.L_x_2:
[----:B------:R-:W-:Y:S05]  /*0460*/  BSYNC.RECONVERGENT B0 ;  /* 0x0000000000007941 */ /* 0x000fea0003800200 */
.L_x_1:
[----:B------:R-:W2:Y:S01]  /*0470*/  LDCU UR5, c[0x0][0x3a0] ;  /* 0x00007400ff0577ac */ /* 0x000ea20008000800 */
[----:B------:R-:W-:-:S05]  /*0480*/  IMAD.IADD R2, R5, 0x1, R2 ;  /* 0x0000000105027824 */ /* 0x000fca00078e0202 */
[----:B--2---:R-:W-:-:S13]  /*0490*/  ISETP.GE.AND P0, PT, R2, UR5, PT ;  /* 0x0000000502007c0c */ /* 0x004fda000bf06270 */
[----:B------:R-:W-:Y:S05]  /*04a0*/  @!P0 BRA `(.L_x_7) ;  /* 0xfffffffc00388947 */ /* 0x000fea000383ffff */
[----:B------:R-:W-:Y:S05]  /*04b0*/  EXIT ;  /* 0x000000000000794d */ /* 0x000fea0003800000 */
.L_x_0:
        /* <DEDUP_REMOVED lines=8> */
[----:B0-----:R-:W-:-:S04]  /*0540*/  IMAD.WIDE R8, R2, 0x4, R8 ;  /* 0x0000000402087825 */ /* 0x001fc800078e0208 */
[----:B-1----:R-:W-:-:S07]  /*0550*/  IMAD.WIDE R10, R2, 0x4, R10 ;  /* 0x00000004020a7825 */ /* 0x002fce00078e020a */
.L_x_13:
[----:B01----:R-:W-:Y:S01]  /*0560*/  SHF.L.U32 R17, R4, 0x1, RZ ;  /* 0x0000000104117819 */ /* 0x003fe200000006ff */
[----:B------:R-:W-:Y:S01]  /*0570*/  IMAD.IADD R4, R3, 0x1, R4 ;  /* 0x0000000103047824 */ /* 0x000fe200078e0204 */
[----:B------:R-:W-:Y:S02]  /*0580*/  BSSY.RECONVERGENT B1, `(.L_x_10) ;  /* 0x0000019000017945 */ /* 0x000fe40003800200 */
[----:B------:R-:W-:Y:S02]  /*0590*/  IADD3 R19, PT, PT, R17, 0x1, RZ ;  /* 0x0000000111137810 */ /* 0x000fe40007ffe0ff */
[----:B------:R-:W-:Y:S02]  /*05a0*/  ISETP.GE.AND P1, PT, R4, UR4, PT ;  /* 0x0000000404007c0c */ /* 0x000fe4000bf26270 */
[----:B--2---:R-:W-:-:S13]  /*05b0*/  ISETP.GE.AND P0, PT, R19, R18, PT ;  /* 0x000000121300720c */ /* 0x004fda0003f06270 */
[----:B------:R-:W-:Y:S05]  /*05c0*/  @!P0 BRA `(.L_x_11) ;  /* 0x0000000000188947 */ /* 0x000fea0003800000 */
[----:B------:R-:W-:Y:S01]  /*05d0*/  IMAD R13, R2, R18, R17 ;  /* 0x00000012020d7224 */ /* 0x000fe200078e0211 */
[----:B------:R1:W-:Y:S03]  /*05e0*/  STG.E desc[UR10][R8.64], R17 ;  /* 0x0000001108007986 */ /* 0x0003e6000c10190a */
[----:B---3--:R-:W-:-:S06]  /*05f0*/  IMAD.WIDE R12, R13, 0x4, R6 ;  /* 0x000000040d0c7825 */ /* 0x008fcc00078e0206 */
[----:B------:R-:W2:Y:S04]  /*0600*/  LDG.E R13, desc[UR10][R12.64] ;  /* 0x0000000a0c0d7981 */ /* 0x000ea8000c1e1900 */
[----:B--2---:R1:W-:Y:S01]  /*0610*/  STG.E desc[UR10][R10.64], R13 ;  /* 0x0000000d0a007986 */ /* 0x0043e2000c10190a */
[----:B------:R-:W-:Y:S05]  /*0620*/  BRA `(.L_x_12) ;  /* 0x0000000000387947 */ /* 0x000fea0003800000 */
.L_x_11:
[----:B------:R-:W-:-:S04]  /*0630*/  IMAD R15, R2, R18, R17 ;  /* 0x00000012020f7224 */ /* 0x000fc800078e0211 */
[----:B---3--:R-:W-:-:S05]  /*0640*/  IMAD.WIDE R14, R15, 0x4, R6 ;  /* 0x000000040f0e7825 */ /* 0x008fca00078e0206 */
[----:B------:R-:W2:Y:S04]  /*0650*/  LDG.E R21, desc[UR10][R14.64] ;  /* 0x0000000a0e157981 */ /* 0x000ea8000c1e1900 */
[----:B------:R-:W2:Y:S01]  /*0660*/  LDG.E R16, desc[UR10][R14.64+0x4] ;  /* 0x0000040a0e107981 */ /* 0x000ea2000c1e1900 */
[----:B------:R-:W-:Y:S01]  /*0670*/  UMOV UR6, 0x812dea11 ;  /* 0x812dea1100067882 */ /* 0x000fe20000000000 */
[----:B------:R-:W-:Y:S01]  /*0680*/  UMOV UR7, 0x3d719799 ;  /* 0x3d71979900077882 */ /* 0x000fe20000000000 */
[C---:B--2---:R-:W-:Y:S01]  /*0690*/  FSETP.GEU.AND P0, PT, R21.reuse, R16, PT ;  /* 0x000000101500720b */ /* 0x044fe20003f0e000 */
[----:B------:R-:W0:Y:S03]  /*06a0*/  F2F.F64.F32 R12, R16 ;  /* 0x00000010000c7310 */ /* 0x000e260000201800 */
[----:B------:R-:W-:-:S13]  /*06b0*/  FSETP.GT.AND P0, PT, R21, RZ, !P0 ;  /* 0x000000ff1500720b */ /* 0x000fda0004704000 */
[----:B0-----:R-:W-:-:S14]  /*06c0*/  DSETP.LT.OR P0, PT, R12, UR6, P0 ;  /* 0x000000060c007e2a */ /* 0x001fdc0008701400 */
[----:B------:R0:W-:Y:S04]  /*06d0*/  @!P0 STG.E desc[UR10][R8.64], R19 ;  /* 0x0000001308008986 */ /* 0x0001e8000c10190a */
[----:B------:R0:W-:Y:S04]  /*06e0*/  @!P0 STG.E desc[UR10][R10.64], R16 ;  /* 0x000000100a008986 */ /* 0x0001e8000c10190a */
[----:B------:R0:W-:Y:S04]  /*06f0*/  @P0 STG.E desc[UR10][R8.64], R17 ;  /* 0x0000001108000986 */ /* 0x0001e8000c10190a */
[----:B------:R0:W-:Y:S02]  /*0700*/  @P0 STG.E desc[UR10][R10.64], R21 ;  /* 0x000000150a000986 */ /* 0x0001e4000c10190a */
.L_x_12:
[----:B------:R-:W-:Y:S05]  /*0710*/  BSYNC.RECONVERGENT B1 ;  /* 0x0000000000017941 */ /* 0x000fea0003800200 */
.L_x_10:
[----:B------:R-:W-:Y:S05]  /*0720*/  @!P1 BRA `(.L_x_13) ;  /* 0xfffffffc008c9947 */ /* 0x000fea000383ffff */
.L_x_9:
[----:B------:R-:W-:Y:S05]  /*0730*/  BSYNC.RECONVERGENT B0 ;  /* 0x0000000000007941 */ /* 0x000fea0003800200 */
.L_x_8:
[----:B------:R-:W2:Y:S01]  /*0740*/  LDCU UR5, c[0x0][0x3a0] ;  /* 0x00007400ff0577ac */ /* 0x000ea20008000800 */
[----:B------:R-:W-:-:S04]  /*0750*/  IADD3 R2, PT, PT, R5, R2, RZ ;  /* 0x0000000205027210 */ /* 0x000fc80007ffe0ff */
[----:B--2---:R-:W-:-:S13]  /*0760*/  ISETP.GE.AND P0, PT, R2, UR5, PT ;  /* 0x0000000502007c0c */ /* 0x004fda000bf06270 */
[----:B------:R-:W-:Y:S05]  /*0770*/  @!P0 BRA `(.L_x_0) ;  /* 0xfffffffc00508947 */ /* 0x000fea000383ffff */
[----:B------:R-:W-:Y:S05]  /*0780*/  EXIT ;  /* 0x000000000000794d */ /* 0x000fea0003800000 */
.L_x_14:
[----:B------:R-:W-:-:S00]  /*0790*/  BRA `(.L_x_14) ;  /* 0xfffffffc00fc7947 */ /* 0x000fc0000383ffff */
[----:B------:R-:W-:-:S00]  /*07a0*/  NOP ;  /* 0x0000000000007918 */ /* 0x000fc00000000000 */
        /* <DEDUP_REMOVED lines=13> */
.L_x_57:


//--------------------- .text._Z24collisionGatherClosestv3PKfS0_PiPfii --------------------------
	.section	.text._Z24collisionGatherClosestv3PKfS0_PiPfii,"ax",@progbits
	.align	128
        .global         _Z24collisionGatherClosestv3PKfS0_PiPfii
        .type           _Z24collisionGatherClosestv3PKfS0_PiPfii,@function
        .size           _Z24collisionGatherClosestv3PKfS0_PiPfii,(.L_x_58 - _Z24collisionGatherClosestv3PKfS0_PiPfii)
        .other          _Z24collisionGatherClosestv3PKfS0_PiPfii,@"STO_CUDA_ENTRY STV_DEFAULT"
_Z24collisionGatherClosestv3PKfS0_PiPfii:
.text._Z24collisionGatherClosestv3PKfS0_PiPfii:
[----:B------:R-:W-:Y:S01]  /*0000*/  LDC R1, c[0x0][0x37c] ;  /* 0x0000df00ff017b82 */ /* 0x000fe20000000800 */
[----:B------:R-:W0:Y:S07]  /*0010*/  S2R R11, SR_TID.X ;  /* 0x00000000000b7919 */ /* 0x000e2e0000002100 */
[----:B------:R-:W0:Y:S01]  /*0020*/  S2UR UR4, SR_CTAID.X ;  /* 0x00000000000479c3 */ /* 0x000e220000002500 */
[----:B------:R-:W1:Y:S07]  /*0030*/  LDCU UR6, c[0x0][0x3a0] ;  /* 0x00007400ff0677ac */ /* 0x000e6e0008000800 */
[----:B------:R-:W0:Y:S02]  /*0040*/  LDC R0, c[0x0][0x360] ;  /* 0x0000d800ff007b82 */ /* 0x000e240000000800 */
[----:B0-----:R-:W-:-:S05]  /*0050*/  IMAD R11, R0, UR4, R11 ;  /* 0x00000004000b7c24 */ /* 0x001fca000f8e020b */
[----:B-1----:R-:W-:-:S13]  /*0060*/  ISETP.GE.AND P0, PT, R11, UR6, PT ;  /* 0x000000060b007c0c */ /* 0x002fda000bf06270 */
[----:B------:R-:W-:Y:S05]  /*0070*/  @P0 EXIT ;  /* 0x000000000000094d */ /* 0x000fea0003800000 */
[----:B------:R-:W0:Y:S01]  /*0080*/  LDCU UR4, c[0x0][0x3a4] ;  /* 0x00007480ff0477ac */ /* 0x000e220008000800 */
[----:B------:R-:W1:Y:S01]  /*0090*/  LDCU UR5, c[0x0][0x370] ;  /* 0x00006e00ff0577ac */ /* 0x000e620008000800 */
[----:B------:R-:W2:Y:S01]  /*00a0*/  LDCU.64 UR14, c[0x0][0x358] ;  /* 0x00006b00ff0e77ac */ /* 0x000ea20008000a00 */
[----:B0-----:R-:W-:Y:S01]  /*00b0*/  UISETP.GT.AND UP0, UPT, UR4, URZ, UPT ;  /* 0x000000ff0400728c */ /* 0x001fe2000bf04270 */
[----:B-1----:R-:W-:-:S08]  /*00c0*/  IMAD R0, R0, UR5, RZ ;  /* 0x0000000500007c24 */ /* 0x002fd0000f8e02ff */
[----:B--2---:R-:W-:Y:S05]  /*00d0*/  BRA.U UP0, `(.L_x_15) ;  /* 0x0000000100307547 */ /* 0x004fea000b800000 */
[----:B------:R-:W0:Y:S01]  /*00e0*/  LDC.64 R6, c[0x0][0x390] ;  /* 0x0000e400ff067b82 */ /* 0x000e220000000a00 */
[----:B------:R-:W-:Y:S01]  /*00f0*/  MOV R13, 0xffffffff ;  /* 0xffffffff000d7802 */ /* 0x000fe20000000f00 */
[----:B------:R-:W-:-:S06]  /*0100*/  IMAD.MOV.U32 R15, RZ, RZ, -0x40800000 ;  /* 0xbf800000ff0f7424 */ /* 0x000fcc00078e00ff */
[----:B------:R-:W1:Y:S02]  /*0110*/  LDC.64 R8, c[0x0][0x398] ;  /* 0x0000e600ff087b82 */ /* 0x000e640000000a00 */
.L_x_16:
[----:B0-----:R-:W-:-:S04]  /*0120*/  IMAD.WIDE R2, R11, 0x4, R6 ;  /* 0x000000040b027825 */ /* 0x001fc800078e0206 */
[----:B-1----:R-:W-:Y:S01]  /*0130*/  IMAD.WIDE R4, R11, 0x4, R8 ;  /* 0x000000040b047825 */ /* 0x002fe200078e0208 */
[----:B------:R2:W-:Y:S01]  /*0140*/  STG.E desc[UR14][R2.64], R13 ;  /* 0x0000000d02007986 */ /* 0x0005e2000c10190e */
[----:B------:R-:W-:-:S03]  /*0150*/  IADD3 R11, PT, PT, R0, R11, RZ ;  /* 0x0000000b000b7210 */ /* 0x000fc60007ffe0ff */
[----:B------:R2:W-:Y:S01]  /*0160*/  STG.E desc[UR14][R4.64], R15 ;  /* 0x0000000f04007986 */ /* 0x0005e2000c10190e */
[----:B------:R-:W-:-:S13]  /*0170*/  ISETP.GE.AND P0, PT, R11, UR6, PT ;  /* 0x000000060b007c0c */ /* 0x000fda000bf06270 */
[----:B--2---:R-:W-:Y:S05]  /*0180*/  @!P0 BRA `(.L_x_16) ;  /* 0xfffffffc00e48947 */ /* 0x004fea000383ffff */
[----:B------:R-:W-:Y:S05]  /*0190*/  EXIT ;  /* 0x000000000000794d */ /* 0x000fea0003800000 */
.L_x_15:
[----:B------:R-:W0:Y:S01]  /*01a0*/  LDCU.64 UR8, c[0x0][0x380] ;  /* 0x00007000ff0877ac */ /* 0x000e220008000a00 */
[----:B------:R-:W-:Y:S02]  /*01b0*/  ULOP3.LUT UR12, UR4, 0x7, URZ, 0xc0, !UPT ;  /* 0x00000007040c7892 */ /* 0x000fe4000f8ec0ff */
[----:B------:R-:W-:Y:S02]  /*01c0*/  ULOP3.LUT UR13, UR4, 0x3, URZ, 0xc0, !UPT ;  /* 0x00000003040d7892 */ /* 0x000fe4000f8ec0ff */
[----:B------:R-:W-:Y:S02]  /*01d0*/  UIADD3 UR5, UPT, UPT, UR12, -0x1, URZ ;  /* 0xffffffff0c057890 */ /* 0x000fe4000fffe0ff */
[----:B------:R-:W-:Y:S02]  /*01e0*/  ULOP3.LUT UR4, UR4, 0x7ffffff8, URZ, 0xc0, !UPT ;  /* 0x7ffffff804047892 */ /* 0x000fe4000f8ec0ff */
[----:B0-----:R-:W-:-:S04]  /*01f0*/  UIADD3 UR7, UP0, UPT, UR8, 0x10, URZ ;  /* 0x0000001008077890 */ /* 0x001fc8000ff1e0ff */
[----:B------:R-:W-:Y:S02]  /*0200*/  UIADD3.X UR8, UPT, UPT, URZ, UR9, URZ, UP0, !UPT ;  /* 0x00000009ff087290 */ /* 0x000fe400087fe4ff */
[----:B------:R-:W-:-:S11]  /*0210*/  UISETP.GE.U32.AND UP0, UPT, UR5, 0x3, UPT ;  /* 0x000000030500788c */ /* 0x000fd6000bf06070 */
.L_x_22:
[----:B------:R-:W0:Y:S08]  /*0220*/  LDC.64 R2, c[0x0][0x380] ;  /* 0x0000e000ff027b82 */ /* 0x000e300000000a00 */
[----:B------:R-:W1:Y:S08]  /*0230*/  LDC.64 R4, c[0x0][0x388] ;  /* 0x0000e200ff047b82 */ /* 0x000e700000000a00 */
[----:B------:R-:W2:Y:S01]  /*0240*/  LDC R13, c[0x0][0x3a4] ;  /* 0x0000e900ff0d7b82 */ /* 0x000ea20000000800 */
[----:B0-----:R-:W-:-:S05]  /*0250*/  IMAD.WIDE R6, R11, 0x4, R2 ;  /* 0x000000040b067825 */ /* 0x001fca00078e0202 */
[----:B-----5:R0:W5:Y:S01]  /*0260*/  LDG.E R10, desc[UR14][R6.64] ;  /* 0x0000000e060a7981 */ /* 0x020162000c1e1900 */
[----:B-1----:R-:W-:-:S05]  /*0270*/  IMAD.WIDE R8, R11, 0x4, R4 ;  /* 0x000000040b087825 */ /* 0x002fca00078e0204 */
[----:B------:R0:W5:Y:S01]  /*0280*/  LDG.E R12, desc[UR14][R8.64] ;  /* 0x0000000e080c7981 */ /* 0x000162000c1e1900 */
[----:B--2---:R-:W-:Y:S01]  /*0290*/  ISETP.GE.U32.AND P0, PT, R13, 0x8, PT ;  /* 0x000000080d00780c */ /* 0x004fe20003f06070 */
[----:B------:R-:W-:Y:S01]  /*02a0*/  IMAD.MOV.U32 R16, RZ, RZ, -0x40800000 ;  /* 0xbf800000ff107424 */ /* 0x000fe200078e00ff */
[----:B------:R-:W-:Y:S01]  /*02b0*/  MOV R14, 0xffffffff ;  /* 0xffffffff000e7802 */ /* 0x000fe20000000f00 */
[----:B------:R-:W-:-:S10]  /*02c0*/  IMAD.MOV.U32 R15, RZ, RZ, RZ ;  /* 0x000000ffff0f7224 */ /* 0x000fd400078e00ff */
[----:B0-----:R-:W-:Y:S05]  /*02d0*/  @!P0 BRA `(.L_x_17) ;  /* 0x0000000400a88947 */ /* 0x001fea0003800000 */
[----:B------:R-:W0:Y:S01]  /*02e0*/  LDCU.64 UR10, c[0x0][0x388] ;  /* 0x00007100ff0a77ac */ /* 0x000e220008000a00 */
[----:B------:R-:W-:Y:S02]  /*02f0*/  HFMA2 R16, -RZ, RZ, -1.875, 0 ;  /* 0xbf800000ff107431 */ /* 0x000fe400000001ff */
[----:B------:R-:W-:Y:S01]  /*0300*/  IMAD.MOV.U32 R14, RZ, RZ, -0x1 ;  /* 0xffffffffff0e7424 */ /* 0x000fe200078e00ff */
[----:B------:R-:W-:Y:S01]  /*0310*/  MOV R15, RZ ;  /* 0x000000ff000f7202 */ /* 0x000fe20000000f00 */
[----:B------:R-:W-:Y:S01]  /*0320*/  IMAD.U32 R6, RZ, RZ, UR7 ;  /* 0x00000007ff067e24 */ /* 0x000fe2000f8e00ff */
[----:B------:R-:W-:Y:S01]  /*0330*/  MOV R7, UR8 ;  /* 0x0000000800077c02 */ /* 0x000fe20008000f00 */
[----:B0-----:R-:W-:-:S04]  /*0340*/  UIADD3 UR5, UP1, UPT, UR10, 0x10, URZ ;  /* 0x000000100a057890 */ /* 0x001fc8000ff3e0ff */
[----:B------:R-:W-:Y:S02]  /*0350*/  UIADD3.X UR6, UPT, UPT, URZ, UR11, URZ, UP1, !UPT ;  /* 0x0000000bff067290 */ /* 0x000fe40008ffe4ff */
[----:B------:R-:W-:-:S04]  /*0360*/  IMAD.U32 R8, RZ, RZ, UR5 ;  /* 0x00000005ff087e24 */ /* 0x000fc8000f8e00ff */
[----:B------:R-:W-:-:S07]  /*0370*/  MOV R9, UR6 ;  /* 0x0000000600097c02 */ /* 0x000fce0008000f00 */
.L_x_18:
[----:B------:R-:W2:Y:S04]  /*0380*/  LDG.E R19, desc[UR14][R8.64+-0x10] ;  /* 0xfffff00e08137981 */ /* 0x000ea8000c1e1900 */
[----:B------:R-:W3:Y:S04]  /*0390*/  LDG.E R17, desc[UR14][R6.64+-0x10] ;  /* 0xfffff00e06117981 */ /* 0x000ee8000c1e1900 */
[----:B------:R-:W4:Y:S04]  /*03a0*/  LDG.E R18, desc[UR14][R8.64+-0xc] ;  /* 0xfffff40e08127981 */ /* 0x000f28000c1e1900 */
[----:B------:R-:W4:Y:S04]  /*03b0*/  LDG.E R29, desc[UR14][R6.64+-0xc] ;  /* 0xfffff40e061d7981 */ /* 0x000f28000c1e1900 */
[----:B------:R-:W4:Y:S04]  /*03c0*/  LDG.E R21, desc[UR14][R8.64+-0x8] ;  /* 0xfffff80e08157981 */ /* 0x000f28000c1e1900 */
[----:B------:R-:W4:Y:S04]  /*03d0*/  LDG.E R23, desc[UR14][R8.64+-0x4] ;  /* 0xfffffc0e08177981 */ /* 0x000f28000c1e1900 */
[----:B------:R-:W4:Y:S04]  /*03e0*/  LDG.E R25, desc[UR14][R6.64+-0x8] ;  /* 0xfffff80e06197981 */ /* 0x000f28000c1e1900 */
[----:B------:R-:W4:Y:S04]  /*03f0*/  LDG.E R27, desc[UR14][R6.64+-0x4] ;  /* 0xfffffc0e061b7981 */ /* 0x000f28000c1e1900 */
[----:B------:R-:W4:Y:S01]  /*0400*/  LDG.E R22, desc[UR14][R6.64+0x8] ;  /* 0x0000080e06167981 */ /* 0x000f22000c1e1900 */
[----:B--2--5:R-:W-:Y:S01]  /*0410*/  FADD R19, R12, -R19 ;  /* 0x800000130c137221 */ /* 0x024fe20000000000 */
[----:B---3--:R-:W-:-:S03]  /*0420*/  FADD R17, R10, -R17 ;  /* 0x800000110a117221 */ /* 0x008fc60000000000 */
[----:B------:R-:W-:Y:S02]  /*0430*/  FMUL R20, R19, R19 ;  /* 0x0000001313147220 */ /* 0x000fe40000400000 */
[----:B------:R-:W2:Y:S02]  /*0440*/  LDG.E R19, desc[UR14][R6.64] ;  /* 0x0000000e06137981 */ /* 0x000ea4000c1e1900 */
[----:B------:R-:W-:Y:S02]  /*0450*/  FFMA R20, R17, R17, R20 ;  /* 0x0000001111147223 */ /* 0x000fe40000000014 */
[----:B------:R-:W3:Y:S03]  /*0460*/  LDG.E R17, desc[UR14][R8.64] ;  /* 0x0000000e08117981 */ /* 0x000ee6000c1e1900 */
[----:B------:R-:W-:Y:S01]  /*0470*/  FSETP.GEU.AND P0, PT, R20, R16, PT ;  /* 0x000000101400720b */ /* 0x000fe20003f0e000 */
[----:B----4-:R-:W-:-:S03]  /*0480*/  FADD R18, R12, -R18 ;  /* 0x800000120c127221 */ /* 0x010fc60000000000 */
[----:B------:R-:W-:Y:S01]  /*0490*/  FSETP.LT.OR P0, PT, R16, RZ, !P0 ;  /* 0x000000ff1000720b */ /* 0x000fe20004701400 */
[----:B------:R-:W-:Y:S01]  /*04a0*/  FADD R29, R10, -R29 ;  /* 0x8000001d0a1d7221 */ /* 0x000fe20000000000 */
[----:B------:R-:W-:Y:S02]  /*04b0*/  FMUL R18, R18, R18 ;  /* 0x0000001212127220 */ /* 0x000fe40000400000 */
[C---:B------:R-:W-:Y:S02]  /*04c0*/  FSETP.GT.AND P0, PT, R20.reuse, RZ, P0 ;  /* 0x000000ff1400720b */ /* 0x040fe40000704000 */
[----:B------:R-:W-:Y:S02]  /*04d0*/  FFMA R18, R29, R29, R18 ;  /* 0x0000001d1d127223 */ /* 0x000fe40000000012 */
[----:B------:R-:W-:Y:S01]  /*04e0*/  FSEL R20, R20, R16, P0 ;  /* 0x0000001014147208 */ /* 0x000fe20000000000 */
[----:B------:R-:W4:Y:S03]  /*04f0*/  LDG.E R29, desc[UR14][R8.64+0x4] ;  /* 0x0000040e081d7981 */ /* 0x000f26000c1e1900 */
[----:B------:R-:W-:Y:S01]  /*0500*/  FSETP.GEU.AND P1, PT, R18, R20, PT ;  /* 0x000000141200720b */ /* 0x000fe20003f2e000 */
[----:B------:R-:W4:Y:S03]  /*0510*/  LDG.E R16, desc[UR14][R6.64+0x4] ;  /* 0x0000040e06107981 */ /* 0x000f26000c1e1900 */
[----:B------:R-:W-:-:S04]  /*0520*/  FSETP.LT.OR P1, PT, R20, RZ, !P1 ;  /* 0x000000ff1400720b */ /* 0x000fc80004f21400 */
[----:B------:R-:W-:-:S04]  /*0530*/  FSETP.GT.AND P1, PT, R18, RZ, P1 ;  /* 0x000000ff1200720b */ /* 0x000fc80000f24000 */
[----:B------:R-:W-:Y:S02]  /*0540*/  FSEL R20, R18, R20, P1 ;  /* 0x0000001412147208 */ /* 0x000fe40000800000 */
[----:B------:R-:W4:Y:S01]  /*0550*/  LDG.E R18, desc[UR14][R8.64+0x8] ;  /* 0x0000080e08127981 */ /* 0x000f22000c1e1900 */
[C---:B------:R-:W-:Y:S01]  /*0560*/  FADD R21, R12.reuse, -R21 ;  /* 0x800000150c157221 */ /* 0x040fe20000000000 */
[----:B------:R-:W-:-:S03]  /*0570*/  FADD R23, R12, -R23 ;  /* 0x800000170c177221 */ /* 0x000fc60000000000 */
[----:B------:R-:W-:Y:S02]  /*0580*/  FMUL R24, R21, R21 ;  /* 0x0000001515187220 */ /* 0x000fe40000400000 */
[----:B------:R-:W4:Y:S01]  /*0590*/  LDG.E R21, desc[UR14][R8.64+0xc] ;  /* 0x00000c0e08157981 */ /* 0x000f22000c1e1900 */
[----:B------:R-:W-:-:S03]  /*05a0*/  FMUL R26, R23, R23 ;  /* 0x00000017171a7220 */ /* 0x000fc60000400000 */
[----:B------:R0:W4:Y:S01]  /*05b0*/  LDG.E R23, desc[UR14][R6.64+0xc] ;  /* 0x00000c0e06177981 */ /* 0x000122000c1e1900 */
[----:B------:R-:W-:-:S04]  /*05c0*/  FADD R25, R10, -R25 ;  /* 0x800000190a197221 */ /* 0x000fc80000000000 */
[----:B------:R-:W-:-:S05]  /*05d0*/  FFMA R25, R25, R25, R24 ;  /* 0x0000001919197223 */ /* 0x000fca0000000018 */
[----:B------:R-:W-:Y:S01]  /*05e0*/  FSETP.GEU.AND P2, PT, R25, R20, PT ;  /* 0x000000141900720b */ /* 0x000fe20003f4e000 */
[----:B------:R-:W-:-:S03]  /*05f0*/  FADD R27, R10, -R27 ;  /* 0x8000001b0a1b7221 */ /* 0x000fc60000000000 */
[----:B------:R-:W-:Y:S01]  /*0600*/  FSETP.LT.OR P2, PT, R20, RZ, !P2 ;  /* 0x000000ff1400720b */ /* 0x000fe20005741400 */
[----:B------:R-:W-:-:S03]  /*0610*/  FFMA R24, R27, R27, R26 ;  /* 0x0000001b1b187223 */ /* 0x000fc6000000001a */
[----:B------:R-:W-:-:S04]  /*0620*/  FSETP.GT.AND P2, PT, R25, RZ, P2 ;  /* 0x000000ff1900720b */ /* 0x000fc80001744000 */
[----:B------:R-:W-:-:S04]  /*0630*/  FSEL R25, R25, R20, P2 ;  /* 0x0000001419197208 */ /* 0x000fc80001000000 */
[----:B------:R-:W-:-:S04]  /*0640*/  FSETP.GEU.AND P3, PT, R24, R25, PT ;  /* 0x000000191800720b */ /* 0x000fc80003f6e000 */
[----:B------:R-:W-:-:S04]  /*0650*/  FSETP.LT.OR P3, PT, R25, RZ, !P3 ;  /* 0x000000ff1900720b */ /* 0x000fc80005f61400 */
[----:B------:R-:W-:-:S04]  /*0660*/  FSETP.GT.AND P3, PT, R24, RZ, P3 ;  /* 0x000000ff1800720b */ /* 0x000fc80001f64000 */
[----:B------:R-:W-:Y:S01]  /*0670*/  FSEL R24, R24, R25, P3 ;  /* 0x0000001918187208 */ /* 0x000fe20001800000 */
[----:B------:R-:W-:Y:S01]  /*0680*/  FADD R22, R10, -R22 ;  /* 0x800000160a167221 */ /* 0x000fe20000000000 */
[C---:B------:R-:W-:Y:S01]  /*0690*/  SEL R14, R15.reuse, R14, P0 ;  /* 0x0000000e0f0e7207 */ /* 0x040fe20000000000 */
[C---:B------:R-:W-:Y:S01]  /*06a0*/  @P1 VIADD R14, R15.reuse, 0x1 ;  /* 0x000000010f0e1836 */ /* 0x040fe20000000000 */
[----:B------:R-:W-:-:S05]  /*06b0*/  @P2 IADD3 R14, PT, PT, R15, 0x2, RZ ;  /* 0x000000020f0e2810 */ /* 0x000fca0007ffe0ff */
[----:B------:R-:W-:Y:S01]  /*06c0*/  @P3 VIADD R14, R15, 0x3 ;  /* 0x000000030f0e3836 */ /* 0x000fe20000000000 */
[----:B0-----:R-:W-:Y:S02]  /*06d0*/  IADD3 R6, P2, PT, R6, 0x20, RZ ;  /* 0x0000002006067810 */ /* 0x001fe40007f5e0ff */
[----:B------:R-:W-:-:S03]  /*06e0*/  IADD3 R8, P3, PT, R8, 0x20, RZ ;  /* 0x0000002008087810 */ /* 0x000fc60007f7e0ff */
[----:B------:R-:W-:Y:S01]  /*06f0*/  IMAD.X R7, RZ, RZ, R7, P2 ;  /* 0x000000ffff077224 */ /* 0x000fe200010e0607 */
[----:B------:R-:W-:Y:S01]  /*0700*/  IADD3.X R9, PT, PT, RZ, R9, RZ, P3, !PT ;  /* 0x00000009ff097210 */ /* 0x000fe20001ffe4ff */
[----:B--2---:R-:W-:Y:S01]  /*0710*/  FADD R19, R10, -R19 ;  /* 0x800000130a137221 */ /* 0x004fe20000000000 */
[----:B---3--:R-:W-:-:S04]  /*0720*/  FADD R17, R12, -R17 ;  /* 0x800000110c117221 */ /* 0x008fc80000000000 */
[----:B------:R-:W-:-:S04]  /*0730*/  FMUL R20, R17, R17 ;  /* 0x0000001111147220 */ /* 0x000fc80000400000 */
[----:B------:R-:W-:-:S05]  /*0740*/  FFMA R19, R19, R19, R20 ;  /* 0x0000001313137223 */ /* 0x000fca0000000014 */
[----:B------:R-:W-:Y:S01]  /*0750*/  FSETP.GEU.AND P4, PT, R19, R24, PT ;  /* 0x000000181300720b */ /* 0x000fe20003f8e000 */
[----:B----4-:R-:W-:-:S03]  /*0760*/  FADD R29, R12, -R29 ;  /* 0x8000001d0c1d7221 */ /* 0x010fc60000000000 */
[----:B------:R-:W-:Y:S01]  /*0770*/  FSETP.LT.OR P4, PT, R24, RZ, !P4 ;  /* 0x000000ff1800720b */ /* 0x000fe20006781400 */
[----:B------:R-:W-:Y:S01]  /*0780*/  FADD R16, R10, -R16 ;  /* 0x800000100a107221 */ /* 0x000fe20000000000 */
[----:B------:R-:W-:Y:S02]  /*0790*/  FMUL R29, R29, R29 ;  /* 0x0000001d1d1d7220 */ /* 0x000fe40000400000 */
[C---:B------:R-:W-:Y:S02]  /*07a0*/  FSETP.GT.AND P4, PT, R19.reuse, RZ, P4 ;  /* 0x000000ff1300720b */ /* 0x040fe40002784000 */
[----:B------:R-:W-:Y:S02]  /*07b0*/  FFMA R16, R16, R16, R29 ;  /* 0x0000001010107223 */ /* 0x000fe4000000001d */
[----:B------:R-:W-:-:S04]  /*07c0*/  FSEL R19, R19, R24, P4 ;  /* 0x0000001813137208 */ /* 0x000fc80002000000 */
[----:B------:R-:W-:Y:S01]  /*07d0*/  FSETP.GEU.AND P5, PT, R16, R19, PT ;  /* 0x000000131000720b */ /* 0x000fe20003fae000 */
[----:B------:R-:W-:-:S03]  /*07e0*/  FADD R18, R12, -R18 ;  /* 0x800000120c127221 */ /* 0x000fc60000000000 */
[----:B------:R-:W-:Y:S01]  /*07f0*/  FSETP.LT.OR P5, PT, R19, RZ, !P5 ;  /* 0x000000ff1300720b */ /* 0x000fe20006fa1400 */
[----:B------:R-:W-:-:S03]  /*0800*/  FMUL R17, R18, R18 ;  /* 0x0000001212117220 */ /* 0x000fc60000400000 */
[----:B------:R-:W-:Y:S01]  /*0810*/  FSETP.GT.AND P5, PT, R16, RZ, P5 ;  /* 0x000000ff1000720b */ /* 0x000fe20002fa4000 */
[----:B------:R-:W-:-:S03]  /*0820*/  FFMA R17, R22, R22, R17 ;  /* 0x0000001616117223 */ /* 0x000fc60000000011 */
[----:B------:R-:W-:Y:S01]  /*0830*/  FSEL R16, R16, R19, P5 ;  /* 0x0000001310107208 */ /* 0x000fe20002800000 */
[----:B------:R-:W-:-:S03]  /*0840*/  FADD R21, R12, -R21 ;  /* 0x800000150c157221 */ /* 0x000fc60000000000 */
[----:B------:R-:W-:Y:S01]  /*0850*/  FSETP.GEU.AND P6, PT, R17, R16, PT ;  /* 0x000000101100720b */ /* 0x000fe20003fce000 */
[----:B------:R-:W-:-:S03]  /*0860*/  FADD R23, R10, -R23 ;  /* 0x800000170a177221 */ /* 0x000fc60000000000 */
[----:B------:R-:W-:Y:S01]  /*0870*/  FSETP.LT.OR P6, PT, R16, RZ, !P6 ;  /* 0x000000ff1000720b */ /* 0x000fe200077c1400 */
[----:B------:R-:W-:-:S03]  /*0880*/  FMUL R18, R21, R21 ;  /* 0x0000001515127220 */ /* 0x000fc60000400000 */
[----:B------:R-:W-:Y:S01]  /*0890*/  FSETP.GT.AND P6, PT, R17, RZ, P6 ;  /* 0x000000ff1100720b */ /* 0x000fe200037c4000 */
[----:B------:R-:W-:-:S03]  /*08a0*/  FFMA R23, R23, R23, R18 ;  /* 0x0000001717177223 */ /* 0x000fc60000000012 */
[----:B------:R-:W-:-:S04]  /*08b0*/  FSEL R16, R17, R16, P6 ;  /* 0x0000001011107208 */ /* 0x000fc80003000000 */
[----:B------:R-:W-:-:S04]  /*08c0*/  FSETP.GEU.AND P0, PT, R23, R16, PT ;  /* 0x000000101700720b */ /* 0x000fc80003f0e000 */
[----:B------:R-:W-:-:S04]  /*08d0*/  FSETP.LT.OR P0, PT, R16, RZ, !P0 ;  /* 0x000000ff1000720b */ /* 0x000fc80004701400 */
[----:B------:R-:W-:Y:S02]  /*08e0*/  FSETP.GT.AND P0, PT, R23, RZ, P0 ;  /* 0x000000ff1700720b */ /* 0x000fe40000704000 */
[C---:B------:R-:W-:Y:S01]  /*08f0*/  @P4 IADD3 R14, PT, PT, R15.reuse, 0x4, RZ ;  /* 0x000000040f0e4810 */ /* 0x040fe20007ffe0ff */
[C---:B------:R-:W-:Y:S01]  /*0900*/  @P5 VIADD R14, R15.reuse, 0x5 ;  /* 0x000000050f0e5836 */ /* 0x040fe20000000000 */
[----:B------:R-:W-:-:S09]  /*0910*/  @P6 IADD3 R14, PT, PT, R15, 0x6, RZ ;  /* 0x000000060f0e6810 */ /* 0x000fd20007ffe0ff */
[C---:B------:R-:W-:Y:S01]  /*0920*/  @P0 VIADD R14, R15.reuse, 0x7 ;  /* 0x000000070f0e0836 */ /* 0x040fe20000000000 */
[----:B------:R-:W-:-:S04]  /*0930*/  IADD3 R15, PT, PT, R15, 0x8, RZ ;  /* 0x000000080f0f7810 */ /* 0x000fc80007ffe0ff */
[----:B------:R-:W-:Y:S02]  /*0940*/  ISETP.NE.AND P1, PT, R15, UR4, PT ;  /* 0x000000040f007c0c */ /* 0x000fe4000bf25270 */
[----:B------:R-:W-:-:S11]  /*0950*/  FSEL R16, R23, R16, P0 ;  /* 0x0000001017107208 */ /* 0x000fd60000000000 */
[----:B------:R-:W-:Y:S05]  /*0960*/  @P1 BRA `(.L_x_18) ;  /* 0xfffffff800841947 */ /* 0x000fea000383ffff */
[----:B------:R-:W-:-:S07]  /*0970*/  IMAD.U32 R15, RZ, RZ, UR4 ;  /* 0x00000004ff0f7e24 */ /* 0x000fce000f8e00ff */
.L_x_17:
[----:B------:R-:W-:-:S09]  /*0980*/  UISETP.NE.AND UP1, UPT, UR12, URZ, UPT ;  /* 0x000000ff0c00728c */ /* 0x000fd2000bf25270 */
[----:B------:R-:W-:Y:S05]  /*0990*/  BRA.U !UP1, `(.L_x_19) ;  /* 0x0000000509707547 */ /* 0x000fea000b800000 */
[----:B------:R-:W-:Y:S01]  /*09a0*/  UISETP.NE.AND UP1, UPT, UR13, URZ, UPT ;  /* 0x000000ff0d00728c */ /* 0x000fe2000bf25270 */
[----:B------:R-:W-:Y:S10]  /*09b0*/  BRA.U !UP0, `(.L_x_20) ;  /* 0x0000000108bc7547 */ /* 0x000ff4000b800000 */
[----:B------:R-:W-:-:S04]  /*09c0*/  IMAD.WIDE.U32 R8, R15, 0x4, R4 ;  /* 0x000000040f087825 */ /* 0x000fc800078e0004 */
[----:B------:R-:W-:Y:S01]  /*09d0*/  IMAD.WIDE.U32 R6, R15, 0x4, R2 ;  /* 0x000000040f067825 */ /* 0x000fe200078e0002 */
[----:B------:R-:W2:Y:S04]  /*09e0*/  LDG.E R27, desc[UR14][R8.64] ;  /* 0x0000000e081b7981 */ /* 0x000ea8000c1e1900 */
[----:B------:R-:W3:Y:S04]  /*09f0*/  LDG.E R25, desc[UR14][R6.64] ;  /* 0x0000000e06197981 */ /* 0x000ee8000c1e1900 */
[----:B------:R-:W4:Y:S04]  /*0a00*/  LDG.E R20, desc[UR14][R8.64+0x4] ;  /* 0x0000040e08147981 */ /* 0x000f28000c1e1900 */
[----:B------:R-:W4:Y:S04]  /*0a10*/  LDG.E R29, desc[UR14][R6.64+0x4] ;  /* 0x0000040e061d7981 */ /* 0x000f28000c1e1900 */
[----:B------:R-:W4:Y:S04]  /*0a20*/  LDG.E R17, desc[UR14][R8.64+0x8] ;  /* 0x0000080e08117981 */ /* 0x000f28000c1e1900 */
[----:B------:R-:W4:Y:S04]  /*0a30*/  LDG.E R19, desc[UR14][R6.64+0x8] ;  /* 0x0000080e06137981 */ /* 0x000f28000c1e1900 */
[----:B------:R-:W4:Y:S04]  /*0a40*/  LDG.E R21, desc[UR14][R8.64+0xc] ;  /* 0x00000c0e08157981 */ /* 0x000f28000c1e1900 */
[----:B------:R0:W4:Y:S01]  /*0a50*/  LDG.E R23, desc[UR14][R6.64+0xc] ;  /* 0x00000c0e06177981 */ /* 0x000122000c1e1900 */
[----:B--2--5:R-:W-:Y:S01]  /*0a60*/  FADD R27, R12, -R27 ;  /* 0x8000001b0c1b7221 */ /* 0x024fe20000000000 */
[----:B---3--:R-:W-:-:S03]  /*0a70*/  FADD R25, R10, -R25 ;  /* 0x800000190a197221 */ /* 0x008fc60000000000 */
[----:B------:R-:W-:Y:S01]  /*0a80*/  FMUL R18, R27, R27 ;  /* 0x0000001b1b127220 */ /* 0x000fe20000400000 */
[----:B----4-:R-:W-:-:S03]  /*0a90*/  FADD R20, R12, -R20 ;  /* 0x800000140c147221 */ /* 0x010fc60000000000 */
[----:B------:R-:W-:Y:S01]  /*0aa0*/  FFMA R25, R25, R25, R18 ;  /* 0x0000001919197223 */ /* 0x000fe20000000012 */
[----:B------:R-:W-:Y:S01]  /*0ab0*/  FADD R29, R10, -R29 ;  /* 0x8000001d0a1d7221 */ /* 0x000fe20000000000 */
[----:B------:R-:W-:-:S03]  /*0ac0*/  FMUL R20, R20, R20 ;  /* 0x0000001414147220 */ /* 0x000fc60000400000 */
[----:B------:R-:W-:Y:S01]  /*0ad0*/  FSETP.GEU.AND P0, PT, R25, R16, PT ;  /* 0x000000101900720b */ /* 0x000fe20003f0e000 */
[----:B------:R-:W-:Y:S01]  /*0ae0*/  FADD R17, R12, -R17 ;  /* 0x800000110c117221 */ /* 0x000fe20000000000 */
[----:B------:R-:W-:Y:S02]  /*0af0*/  FFMA R29, R29, R29, R20 ;  /* 0x0000001d1d1d7223 */ /* 0x000fe40000000014 */
[----:B------:R-:W-:Y:S01]  /*0b00*/  FSETP.LT.OR P0, PT, R16, RZ, !P0 ;  /* 0x000000ff1000720b */ /* 0x000fe20004701400 */
[----:B------:R-:W-:Y:S01]  /*0b10*/  FADD R19, R10, -R19 ;  /* 0x800000130a137221 */ /* 0x000fe20000000000 */
[----:B0-----:R-:W-:Y:S02]  /*0b20*/  FMUL R6, R17, R17 ;  /* 0x0000001111067220 */ /* 0x001fe40000400000 */
[----:B------:R-:W-:Y:S01]  /*0b30*/  FSETP.GT.AND P0, PT, R25, RZ, P0 ;  /* 0x000000ff1900720b */ /* 0x000fe20000704000 */
[----:B------:R-:W-:Y:S01]  /*0b40*/  FADD R21, R12, -R21 ;  /* 0x800000150c157221 */ /* 0x000fe20000000000 */
[----:B------:R-:W-:-:S02]  /*0b50*/  FFMA R19, R19, R19, R6 ;  /* 0x0000001313137223 */ /* 0x000fc40000000006 */
[----:B------:R-:W-:Y:S01]  /*0b60*/  FSEL R16, R25, R16, P0 ;  /* 0x0000001019107208 */ /* 0x000fe20000000000 */
[----:B------:R-:W-:Y:S01]  /*0b70*/  FADD R23, R10, -R23 ;  /* 0x800000170a177221 */ /* 0x000fe20000000000 */
[----:B------:R-:W-:Y:S02]  /*0b80*/  FMUL R6, R21, R21 ;  /* 0x0000001515067220 */ /* 0x000fe40000400000 */
[----:B------:R-:W-:Y:S02]  /*0b90*/  FSETP.GEU.AND P1, PT, R29, R16, PT ;  /* 0x000000101d00720b */ /* 0x000fe40003f2e000 */
[----:B------:R-:W-:Y:S01]  /*0ba0*/  SEL R14, R15, R14, P0 ;  /* 0x0000000e0f0e7207 */ /* 0x000fe20000000000 */
[----:B------:R-:W-:Y:S01]  /*0bb0*/  FFMA R23, R23, R23, R6 ;  /* 0x0000001717177223 */ /* 0x000fe20000000006 */
[----:B------:R-:W-:-:S04]  /*0bc0*/  FSETP.LT.OR P1, PT, R16, RZ, !P1 ;  /* 0x000000ff1000720b */ /* 0x000fc80004f21400 */
[----:B------:R-:W-:-:S04]  /*0bd0*/  FSETP.GT.AND P1, PT, R29, RZ, P1 ;  /* 0x000000ff1d00720b */ /* 0x000fc80000f24000 */
[----:B------:R-:W-:-:S04]  /*0be0*/  FSEL R16, R29, R16, P1 ;  /* 0x000000101d107208 */ /* 0x000fc80000800000 */
[----:B------:R-:W-:-:S04]  /*0bf0*/  FSETP.GEU.AND P2, PT, R19, R16, PT ;  /* 0x000000101300720b */ /* 0x000fc80003f4e000 */
[----:B------:R-:W-:Y:S02]  /*0c00*/  FSETP.LT.OR P2, PT, R16, RZ, !P2 ;  /* 0x000000ff1000720b */ /* 0x000fe40005741400 */
[----:B------:R-:W-:Y:S02]  /*0c10*/  @P1 IADD3 R14, PT, PT, R15, 0x1, RZ ;  /* 0x000000010f0e1810 */ /* 0x000fe40007ffe0ff */
[----:B------:R-:W-:-:S04]  /*0c20*/  FSETP.GT.AND P2, PT, R19, RZ, P2 ;  /* 0x000000ff1300720b */ /* 0x000fc80001744000 */
[----:B------:R-:W-:-:S04]  /*0c30*/  FSEL R16, R19, R16, P2 ;  /* 0x0000001013107208 */ /* 0x000fc80001000000 */
[----:B------:R-:W-:-:S04]  /*0c40*/  FSETP.GEU.AND P3, PT, R23, R16, PT ;  /* 0x000000101700720b */ /* 0x000fc80003f6e000 */
[----:B------:R-:W-:Y:S01]  /*0c50*/  FSETP.LT.OR P3, PT, R16, RZ, !P3 ;  /* 0x000000ff1000720b */ /* 0x000fe20005f61400 */
[----:B------:R-:W-:-:S03]  /*0c60*/  @P2 VIADD R14, R15, 0x2 ;  /* 0x000000020f0e2836 */ /* 0x000fc60000000000 */
[----:B------:R-:W-:-:S04]  /*0c70*/  FSETP.GT.AND P3, PT, R23, RZ, P3 ;  /* 0x000000ff1700720b */ /* 0x000fc80001f64000 */
[----:B------:R-:W-:-:S09]  /*0c80*/  FSEL R16, R23, R16, P3 ;  /* 0x0000001017107208 */ /* 0x000fd20001800000 */
[C---:B------:R-:W-:Y:S02]  /*0c90*/  @P3 IADD3 R14, PT, PT, R15.reuse, 0x3, RZ ;  /* 0x000000030f0e3810 */ /* 0x040fe40007ffe0ff */
[----:B------:R-:W-:-:S07]  /*0ca0*/  IADD3 R15, PT, PT, R15, 0x4, RZ ;  /* 0x000000040f0f7810 */ /* 0x000fce0007ffe0ff */
.L_x_20:
[----:B------:R-:W-:Y:S05]  /*0cb0*/  BRA.U !UP1, `(.L_x_19) ;  /* 0x0000000109a87547 */ /* 0x000fea000b800000 */
[----:B------:R-:W-:Y:S01]  /*0cc0*/  UISETP.NE.AND UP1, UPT, UR13, 0x1, UPT ;  /* 0x000000010d00788c */ /* 0x000fe2000bf25270 */
[----:B------:R-:W-:-:S08]  /*0cd0*/  LOP3.LUT P2, RZ, R13, 0x1, RZ, 0xc0, !PT ;  /* 0x000000010dff7812 */ /* 0x000fd0000784c0ff */
[----:B------:R-:W-:Y:S05]  /*0ce0*/  BRA.U !UP1, `(.L_x_21) ;  /* 0x0000000109647547 */ /* 0x000fea000b800000 */
[----:B------:R-:W-:-:S04]  /*0cf0*/  IMAD.WIDE.U32 R8, R15, 0x4, R4 ;  /* 0x000000040f087825 */ /* 0x000fc800078e0004 */
[----:B------:R-:W-:Y:S01]  /*0d00*/  IMAD.WIDE.U32 R6, R15, 0x4, R2 ;  /* 0x000000040f067825 */ /* 0x000fe200078e0002 */
[----:B------:R-:W2:Y:S04]  /*0d10*/  LDG.E R17, desc[UR14][R8.64] ;  /* 0x0000000e08117981 */ /* 0x000ea8000c1e1900 */
[----:B------:R-:W3:Y:S04]  /*0d20*/  LDG.E R13, desc[UR14][R6.64] ;  /* 0x0000000e060d7981 */ /* 0x000ee8000c1e1900 */
[----:B------:R-:W4:Y:S04]  /*0d30*/  LDG.E R21, desc[UR14][R8.64+0x4] ;  /* 0x0000040e08157981 */ /* 0x000f28000c1e1900 */
[----:B------:R-:W4:Y:S01]  /*0d40*/  LDG.E R19, desc[UR14][R6.64+0x4] ;  /* 0x0000040e06137981 */ /* 0x000f22000c1e1900 */
        /* <DEDUP_REMOVED lines=8> */
[----:B------:R-:W-:-:S03]  /*0dd0*/  FFMA R19, R19, R19, R18 ;  /* 0x0000001313137223 */ /* 0x000fc60000000012 */
[----:B------:R-:W-:-:S04]  /*0de0*/  FSETP.LT.OR P0, PT, R16, RZ, !P0 ;  /* 0x000000ff1000720b */ /* 0x000fc80004701400 */
[----:B------:R-:W-:-:S04]  /*0df0*/  FSETP.GT.AND P0, PT, R13, RZ, P0 ;  /* 0x000000ff0d00720b */ /* 0x000fc80000704000 */
[----:B------:R-:W-:Y:S02]  /*0e00*/  FSEL R16, R13, R16, P0 ;  /* 0x000000100d107208 */ /* 0x000fe40000000000 */
[----:B------:R-:W-:Y:S02]  /*0e10*/  SEL R14, R15, R14, P0 ;  /* 0x0000000e0f0e7207 */ /* 0x000fe40000000000 */
[----:B------:R-:W-:-:S04]  /*0e20*/  FSETP.GEU.AND P1, PT, R19, R16, PT ;  /* 0x000000101300720b */ /* 0x000fc80003f2e000 */
[----:B------:R-:W-:-:S04]  /*0e30*/  FSETP.LT.OR P1, PT, R16, RZ, !P1 ;  /* 0x000000ff1000720b */ /* 0x000fc80004f21400 */
[----:B------:R-:W-:-:S04]  /*0e40*/  FSETP.GT.AND P1, PT, R19, RZ, P1 ;  /* 0x000000ff1300720b */ /* 0x000fc80000f24000 */
[----:B------:R-:W-:-:S09]  /*0e50*/  FSEL R16, R19, R16, P1 ;  /* 0x0000001013107208 */ /* 0x000fd20000800000 */
[C---:B------:R-:W-:Y:S01]  /*0e60*/  @P1 VIADD R14, R15.reuse, 0x1 ;  /* 0x000000010f0e1836 */ /* 0x040fe20000000000 */
[----:B------:R-:W-:-:S07]  /*0e70*/  IADD3 R15, PT, PT, R15, 0x2, RZ ;  /* 0x000000020f0f7810 */ /* 0x000fce0007ffe0ff */
.L_x_21:
[----:B------:R-:W-:Y:S05]  /*0e80*/  @!P2 BRA `(.L_x_19) ;  /* 0x000000000034a947 */ /* 0x000fea0003800000 */
[----:B------:R-:W-:-:S04]  /*0e90*/  IMAD.WIDE.U32 R4, R15, 0x4, R4 ;  /* 0x000000040f047825 */ /* 0x000fc800078e0004 */
[----:B------:R-:W-:Y:S02]  /*0ea0*/  IMAD.WIDE.U32 R2, R15, 0x4, R2 ;  /* 0x000000040f027825 */ /* 0x000fe400078e0002 */
[----:B------:R-:W2:Y:S04]  /*0eb0*/  LDG.E R5, desc[UR14][R4.64] ;  /* 0x0000000e04057981 */ /* 0x000ea8000c1e1900 */
[----:B------:R-:W3:Y:S01]  /*0ec0*/  LDG.E R3, desc[UR14][R2.64] ;  /* 0x0000000e02037981 */ /* 0x000ee2000c1e1900 */
[----:B--2--5:R-:W-:Y:S01]  /*0ed0*/  FADD R12, R12, -R5 ;  /* 0x800000050c0c7221 */ /* 0x024fe20000000000 */
[----:B---3--:R-:W-:-:S03]  /*0ee0*/  FADD R10, R10, -R3 ;  /* 0x800000030a0a7221 */ /* 0x008fc60000000000 */
[----:B------:R-:W-:-:S04]  /*0ef0*/  FMUL R7, R12, R12 ;  /* 0x0000000c0c077220 */ /* 0x000fc80000400000 */
[----:B------:R-:W-:-:S05]  /*0f00*/  FFMA R7, R10, R10, R7 ;  /* 0x0000000a0a077223 */ /* 0x000fca0000000007 */
[----:B------:R-:W-:-:S04]  /*0f10*/  FSETP.GEU.AND P0, PT, R7, R16, PT ;  /* 0x000000100700720b */ /* 0x000fc80003f0e000 */
[----:B------:R-:W-:-:S04]  /*0f20*/  FSETP.LT.OR P0, PT, R16, RZ, !P0 ;  /* 0x000000ff1000720b */ /* 0x000fc80004701400 */
[----:B------:R-:W-:-:S04]  /*0f30*/  FSETP.GT.AND P0, PT, R7, RZ, P0 ;  /* 0x000000ff0700720b */ /* 0x000fc80000704000 */
[----:B------:R-:W-:Y:S02]  /*0f40*/  FSEL R16, R7, R16, P0 ;  /* 0x0000001007107208 */ /* 0x000fe40000000000 */
[----:B------:R-:W-:-:S07]  /*0f50*/  SEL R14, R15, R14, P0 ;  /* 0x0000000e0f0e7207 */ /* 0x000fce0000000000 */
.L_x_19:
[----:B------:R-:W0:Y:S01]  /*0f60*/  LDC.64 R2, c[0x0][0x390] ;  /* 0x0000e400ff027b82 */ /* 0x000e220000000a00 */
[----:B------:R-:W1:Y:S07]  /*0f70*/  LDCU UR5, c[0x0][0x3a0] ;  /* 0x00007400ff0577ac */ /* 0x000e6e0008000800 */
[----:B------:R-:W2:Y:S01]  /*0f80*/  LDC.64 R4, c[0x0][0x398] ;  /* 0x0000e600ff047b82 */ /* 0x000ea20000000a00 */
[----:B0-----:R-:W-:-:S05]  /*0f90*/  IMAD.WIDE R2, R11, 0x4, R2 ;  /* 0x000000040b027825 */ /* 0x001fca00078e0202 */
[----:B------:R0:W-:Y:S01]  /*0fa0*/  STG.E desc[UR14][R2.64], R14 ;  /* 0x0000000e02007986 */ /* 0x0001e2000c10190e */
[----:B--2---:R-:W-:Y:S01]  /*0fb0*/  IMAD.WIDE R4, R11, 0x4, R4 ;  /* 0x000000040b047825 */ /* 0x004fe200078e0204 */
[----:B------:R-:W-:-:S04]  /*0fc0*/  IADD3 R11, PT, PT, R0, R11, RZ ;  /* 0x0000000b000b7210 */ /* 0x000fc80007ffe0ff */
[----:B------:R0:W-:Y:S01]  /*0fd0*/  STG.E desc[UR14][R4.64], R16 ;  /* 0x0000001004007986 */ /* 0x0001e2000c10190e */
[----:B-1----:R-:W-:-:S13]  /*0fe0*/  ISETP.GE.AND P0, PT, R11, UR5, PT ;  /* 0x000000050b007c0c */ /* 0x002fda000bf06270 */
[----:B0-----:R-:W-:Y:S05]  /*0ff0*/  @!P0 BRA `(.L_x_22) ;  /* 0xfffffff000888947 */ /* 0x001fea000383ffff */
[----:B------:R-:W-:Y:S05]  /*1000*/  EXIT ;  /* 0x000000000000794d */ /* 0x000fea0003800000 */
.L_x_23:
        /* <DEDUP_REMOVED lines=15> */
.L_x_58:


//--------------------- .text._Z24collisionGatherClosestv2PKfPfPiii --------------------------
	.section	.text._Z24collisionGatherClosestv2PKfPfPiii,"ax",@progbits
	.align	128
        .global         _Z24collisionGatherClosestv2PKfPfPiii
        .type           _Z24collisionGatherClosestv2PKfPfPiii,@function
        .size           _Z24collisionGatherClosestv2PKfPfPiii,(.L_x_59 - _Z24collisionGatherClosestv2PKfPfPiii)
        .other          _Z24collisionGatherClosestv2PKfPfPiii,@"STO_CUDA_ENTRY STV_DEFAULT"
_Z24collisionGatherClosestv2PKfPfPiii:
.text._Z24collisionGatherClosestv2PKfPfPiii:
        /* <DEDUP_REMOVED lines=8> */
[----:B------:R-:W0:Y:S01]  /*0080*/  LDC R16, c[0x0][0x39c] ;  /* 0x0000e700ff107b82 */ /* 0x000e220000000800 */
[----:B------:R-:W1:Y:S01]  /*0090*/  LDCU UR4, c[0x0][0x370] ;  /* 0x00006e00ff0477ac */ /* 0x000e620008000800 */
[----:B------:R-:W2:Y:S01]  /*00a0*/  LDCU.64 UR6, c[0x0][0x358] ;  /* 0x00006b00ff0677ac */ /* 0x000ea20008000a00 */
[----:B-1----:R-:W-:Y:S01]  /*00b0*/  IMAD R17, R17, UR4, RZ ;  /* 0x0000000411117c24 */ /* 0x002fe2000f8e02ff */
[----:B0-----:R-:W-:-:S13]  /*00c0*/  ISETP.GT.AND P0, PT, R16, RZ, PT ;  /* 0x000000ff1000720c */ /* 0x001fda0003f04270 */
[----:B--2---:R-:W-:Y:S05]  /*00d0*/  @P0 BRA `(.L_x_24) ;  /* 0x0000000000300947 */ /* 0x004fea0003800000 */
[----:B------:R-:W0:Y:S01]  /*00e0*/  LDC.64 R6, c[0x0][0x390] ;  /* 0x0000e400ff067b82 */ /* 0x000e220000000a00 */
[----:B------:R-:W-:Y:S02]  /*00f0*/  IMAD.MOV.U32 R11, RZ, RZ, -0x1 ;  /* 0xffffffffff0b7424 */ /* 0x000fe400078e00ff */
[----:B------:R-:W-:-:S05]  /*0100*/  IMAD.MOV.U32 R13, RZ, RZ, -0x40800000 ;  /* 0xbf800000ff0d7424 */ /* 0x000fca00078e00ff */
[----:B------:R-:W1:Y:S02]  /*0110*/  LDC.64 R8, c[0x0][0x388] ;  /* 0x0000e200ff087b82 */ /* 0x000e640000000a00 */
.L_x_25:
[----:B0-----:R-:W-:-:S04]  /*0120*/  IMAD.WIDE R2, R0, 0x4, R6 ;  /* 0x0000000400027825 */ /* 0x001fc800078e0206 */
[----:B-1----:R-:W-:Y:S01]  /*0130*/  IMAD.WIDE R4, R0, 0x4, R8 ;  /* 0x0000000400047825 */ /* 0x002fe200078e0208 */
[----:B------:R2:W-:Y:S03]  /*0140*/  STG.E desc[UR6][R2.64], R11 ;  /* 0x0000000b02007986 */ /* 0x0005e6000c101906 */
[----:B------:R-:W-:Y:S01]  /*0150*/  IMAD.IADD R0, R17, 0x1, R0 ;  /* 0x0000000111007824 */ /* 0x000fe200078e0200 */
[----:B------:R2:W-:Y:S04]  /*0160*/  STG.E desc[UR6][R4.64], R13 ;  /* 0x0000000d04007986 */ /* 0x0005e8000c101906 */
[----:B------:R-:W-:-:S13]  /*0170*/  ISETP.GE.AND P0, PT, R0, UR5, PT ;  /* 0x0000000500007c0c */ /* 0x000fda000bf06270 */
[----:B--2---:R-:W-:Y:S05]  /*0180*/  @!P0 BRA `(.L_x_25) ;  /* 0xfffffffc00e48947 */ /* 0x004fea000383ffff */
[----:B------:R-:W-:Y:S05]  /*0190*/  EXIT ;  /* 0x000000000000794d */ /* 0x000fea0003800000 */
.L_x_24:
[C---:B------:R-:W-:Y:S02]  /*01a0*/  LOP3.LUT R25, R16.reuse, 0x7, RZ, 0xc0, !PT ;  /* 0x0000000710197812 */ /* 0x040fe400078ec0ff */
[C---:B------:R-:W-:Y:S02]  /*01b0*/  LOP3.LUT R26, R16.reuse, 0x3, RZ, 0xc0, !PT ;  /* 0x00000003101a7812 */ /* 0x040fe400078ec0ff */
[----:B------:R-:W-:Y:S01]  /*01c0*/  LOP3.LUT R16, R16, 0x7ffffff8, RZ, 0xc0, !PT ;  /* 0x7ffffff810107812 */ /* 0x000fe200078ec0ff */
[----:B------:R-:W-:-:S05]  /*01d0*/  VIADD R2, R25, 0xffffffff ;  /* 0xffffffff19027836 */ /* 0x000fca0000000000 */
[----:B------:R-:W-:-:S13]  /*01e0*/  ISETP.GE.U32.AND P6, PT, R2, 0x3, PT ;  /* 0x000000030200780c */ /* 0x000fda0003fc6070 */
.L_x_30:
[----:B------:R-:W0:Y:S01]  /*01f0*/  LDC R27, c[0x0][0x39c] ;  /* 0x0000e700ff1b7b82 */ /* 0x000e220000000800 */
[----:B------:R-:W-:Y:S02]  /*0200*/  IMAD.MOV.U32 R22, RZ, RZ, -0x40800000 ;  /* 0xbf800000ff167424 */ /* 0x000fe400078e00ff */
[----:B------:R-:W-:Y:S02]  /*0210*/  IMAD.MOV.U32 R18, RZ, RZ, -0x1 ;  /* 0xffffffffff127424 */ /* 0x000fe400078e00ff */
[----:B------:R-:W-:Y:S01]  /*0220*/  IMAD.MOV.U32 R3, RZ, RZ, RZ ;  /* 0x000000ffff037224 */ /* 0x000fe200078e00ff */
[----:B0-----:R-:W-:-:S13]  /*0230*/  ISETP.GE.U32.AND P0, PT, R27, 0x8, PT ;  /* 0x000000081b00780c */ /* 0x001fda0003f06070 */
[----:B------:R-:W-:Y:S05]  /*0240*/  @!P0 BRA `(.L_x_26) ;  /* 0x00000004000c8947 */ /* 0x000fea0003800000 */
[----:B------:R-:W0:Y:S01]  /*0250*/  LDC R21, c[0x0][0x398] ;  /* 0x0000e600ff157b82 */ /* 0x000e220000000800 */
[----:B------:R-:W-:Y:S02]  /*0260*/  IMAD.MOV.U32 R22, RZ, RZ, -0x40800000 ;  /* 0xbf800000ff167424 */ /* 0x000fe400078e00ff */
[----:B------:R-:W-:Y:S02]  /*0270*/  IMAD.MOV.U32 R18, RZ, RZ, -0x1 ;  /* 0xffffffffff127424 */ /* 0x000fe400078e00ff */
[----:B------:R-:W-:Y:S02]  /*0280*/  IMAD.MOV.U32 R19, RZ, RZ, RZ ;  /* 0x000000ffff137224 */ /* 0x000fe400078e00ff */
[----:B------:R-:W-:Y:S01]  /*0290*/  IMAD.MOV.U32 R20, RZ, RZ, R0 ;  /* 0x000000ffff147224 */ /* 0x000fe200078e0000 */
[----:B------:R-:W1:Y:S06]  /*02a0*/  LDC.64 R2, c[0x0][0x380] ;  /* 0x0000e000ff027b82 */ /* 0x000e6c0000000a00 */
.L_x_27:
[----:B-1----:R-:W-:-:S05]  /*02b0*/  IMAD.WIDE R14, R20, 0x4, R2 ;  /* 0x00000004140e7825 */ /* 0x002fca00078e0202 */
[----:B------:R1:W2:Y:S01]  /*02c0*/  LDG.E R23, desc[UR6][R14.64] ;  /* 0x000000060e177981 */ /* 0x0002a2000c1e1900 */
[----:B0-----:R-:W-:-:S05]  /*02d0*/  IMAD.WIDE R4, R21, 0x4, R14 ;  /* 0x0000000415047825 */ /* 0x001fca00078e020e */
[----:B------:R0:W3:Y:S01]  /*02e0*/  LDG.E R24, desc[UR6][R4.64] ;  /* 0x0000000604187981 */ /* 0x0000e2000c1e1900 */
[----:B------:R-:W-:-:S05]  /*02f0*/  IMAD.WIDE R6, R21, 0x4, R4 ;  /* 0x0000000415067825 */ /* 0x000fca00078e0204 */
[----:B------:R-:W4:Y:S01]  /*0300*/  LDG.E R28, desc[UR6][R6.64] ;  /* 0x00000006061c7981 */ /* 0x000f22000c1e1900 */
[----:B------:R-:W-:-:S05]  /*0310*/  IMAD.WIDE R8, R21, 0x4, R6 ;  /* 0x0000000415087825 */ /* 0x000fca00078e0206 */
[----:B------:R-:W5:Y:S01]  /*0320*/  LDG.E R29, desc[UR6][R8.64] ;  /* 0x00000006081d7981 */ /* 0x000f62000c1e1900 */
[----:B------:R-:W-:-:S05]  /*0330*/  IMAD.WIDE R10, R21, 0x4, R8 ;  /* 0x00000004150a7825 */ /* 0x000fca00078e0208 */
[----:B------:R-:W5:Y:S01]  /*0340*/  LDG.E R6, desc[UR6][R10.64] ;  /* 0x000000060a067981 */ /* 0x000f62000c1e1900 */
[----:B------:R-:W-:-:S05]  /*0350*/  IMAD.WIDE R12, R21, 0x4, R10 ;  /* 0x00000004150c7825 */ /* 0x000fca00078e020a */
[----:B------:R-:W5:Y:S01]  /*0360*/  LDG.E R7, desc[UR6][R12.64] ;  /* 0x000000060c077981 */ /* 0x000f62000c1e1900 */
[----:B-1----:R-:W-:-:S05]  /*0370*/  IMAD.WIDE R14, R21, 0x4, R12 ;  /* 0x00000004150e7825 */ /* 0x002fca00078e020c */
[----:B------:R-:W5:Y:S01]  /*0380*/  LDG.E R8, desc[UR6][R14.64] ;  /* 0x000000060e087981 */ /* 0x000f62000c1e1900 */
[----:B0-----:R-:W-:-:S06]  /*0390*/  IMAD.WIDE R4, R21, 0x4, R14 ;  /* 0x0000000415047825 */ /* 0x001fcc00078e020e */
[----:B------:R-:W5:Y:S01]  /*03a0*/  LDG.E R4, desc[UR6][R4.64] ;  /* 0x0000000604047981 */ /* 0x000f62000c1e1900 */
[----:B------:R-:W-:Y:S01]  /*03b0*/  IMAD R20, R21, 0x8, R20 ;  /* 0x0000000815147824 */ /* 0x000fe200078e0214 */
[----:B--2---:R-:W-:-:S04]  /*03c0*/  FSETP.GEU.AND P5, PT, R23, R22, PT ;  /* 0x000000161700720b */ /* 0x004fc80003fae000 */
[----:B------:R-:W-:-:S04]  /*03d0*/  FSETP.LT.OR P5, PT, R22, RZ, !P5 ;  /* 0x000000ff1600720b */ /* 0x000fc80006fa1400 */
[----:B------:R-:W-:-:S04]  /*03e0*/  FSETP.GT.AND P5, PT, R23, RZ, P5 ;  /* 0x000000ff1700720b */ /* 0x000fc80002fa4000 */
[----:B------:R-:W-:Y:S02]  /*03f0*/  FSEL R23, R23, R22, P5 ;  /* 0x0000001617177208 */ /* 0x000fe40002800000 */
[----:B------:R-:W-:Y:S02]  /*0400*/  SEL R18, R19, R18, P5 ;  /* 0x0000001213127207 */ /* 0x000fe40002800000 */
[----:B---3--:R-:W-:-:S04]  /*0410*/  FSETP.GEU.AND P4, PT, R24, R23, PT ;  /* 0x000000171800720b */ /* 0x008fc80003f8e000 */
[----:B------:R-:W-:-:S04]  /*0420*/  FSETP.LT.OR P4, PT, R23, RZ, !P4 ;  /* 0x000000ff1700720b */ /* 0x000fc80006781400 */
[----:B------:R-:W-:-:S04]  /*0430*/  FSETP.GT.AND P4, PT, R24, RZ, P4 ;  /* 0x000000ff1800720b */ /* 0x000fc80002784000 */
[----:B------:R-:W-:-:S04]  /*0440*/  FSEL R23, R24, R23, P4 ;  /* 0x0000001718177208 */ /* 0x000fc80002000000 */
[----:B----4-:R-:W-:-:S04]  /*0450*/  FSETP.GEU.AND P3, PT, R28, R23, PT ;  /* 0x000000171c00720b */ /* 0x010fc80003f6e000 */
[----:B------:R-:W-:Y:S01]  /*0460*/  FSETP.LT.OR P3, PT, R23, RZ, !P3 ;  /* 0x000000ff1700720b */ /* 0x000fe20005f61400 */
[----:B------:R-:W-:-:S03]  /*0470*/  @P4 VIADD R18, R19, 0x1 ;  /* 0x0000000113124836 */ /* 0x000fc60000000000 */
[----:B------:R-:W-:-:S04]  /*0480*/  FSETP.GT.AND P3, PT, R28, RZ, P3 ;  /* 0x000000ff1c00720b */ /* 0x000fc80001f64000 */
[----:B------:R-:W-:-:S04]  /*0490*/  FSEL R28, R28, R23, P3 ;  /* 0x000000171c1c7208 */ /* 0x000fc80001800000 */
[----:B-----5:R-:W-:-:S04]  /*04a0*/  FSETP.GEU.AND P2, PT, R29, R28, PT ;  /* 0x0000001c1d00720b */ /* 0x020fc80003f4e000 */
[----:B------:R-:W-:Y:S01]  /*04b0*/  FSETP.LT.OR P2, PT, R28, RZ, !P2 ;  /* 0x000000ff1c00720b */ /* 0x000fe20005741400 */
[----:B------:R-:W-:-:S03]  /*04c0*/  @P3 VIADD R18, R19, 0x2 ;  /* 0x0000000213123836 */ /* 0x000fc60000000000 */
[----:B------:R-:W-:-:S04]  /*04d0*/  FSETP.GT.AND P2, PT, R29, RZ, P2 ;  /* 0x000000ff1d00720b */ /* 0x000fc80001744000 */
[----:B------:R-:W-:-:S04]  /*04e0*/  FSEL R29, R29, R28, P2 ;  /* 0x0000001c1d1d7208 */ /* 0x000fc80001000000 */
[----:B------:R-:W-:-:S04]  /*04f0*/  FSETP.GEU.AND P0, PT, R6, R29, PT ;  /* 0x0000001d0600720b */ /* 0x000fc80003f0e000 */
        /* <DEDUP_REMOVED lines=18> */
[----:B------:R-:W-:-:S09]  /*0620*/  FSEL R22, R4, R7, P3 ;  /* 0x0000000704167208 */ /* 0x000fd20001800000 */
[C---:B------:R-:W-:Y:S02]  /*0630*/  @P3 VIADD R18, R19.reuse, 0x7 ;  /* 0x0000000713123836 */ /* 0x040fe40000000000 */
[----:B------:R-:W-:-:S05]  /*0640*/  VIADD R19, R19, 0x8 ;  /* 0x0000000813137836 */ /* 0x000fca0000000000 */
[----:B------:R-:W-:-:S13]  /*0650*/  ISETP.NE.AND P0, PT, R19, R16, PT ;  /* 0x000000101300720c */ /* 0x000fda0003f05270 */
[----:B------:R-:W-:Y:S05]  /*0660*/  @P0 BRA `(.L_x_27) ;  /* 0xfffffffc00100947 */ /* 0x000fea000383ffff */
[----:B------:R-:W-:-:S07]  /*0670*/  IMAD.MOV.U32 R3, RZ, RZ, R16 ;  /* 0x000000ffff037224 */ /* 0x000fce00078e0010 */
.L_x_26:
[----:B------:R-:W-:-:S13]  /*0680*/  ISETP.NE.AND P0, PT, R25, RZ, PT ;  /* 0x000000ff1900720c */ /* 0x000fda0003f05270 */
[----:B------:R-:W-:Y:S05]  /*0690*/  @!P0 BRA `(.L_x_28) ;  /* 0x0000000400108947 */ /* 0x000fea0003800000 */
[----:B------:R-:W-:Y:S01]  /*06a0*/  ISETP.NE.AND P3, PT, R26, RZ, PT ;  /* 0x000000ff1a00720c */ /* 0x000fe20003f65270 */
[----:B------:R-:W-:-:S12]  /*06b0*/  @!P6 BRA `(.L_x_29) ;  /* 0x000000000080e947 */ /* 0x000fd80003800000 */
[----:B------:R-:W0:Y:S08]  /*06c0*/  LDC R11, c[0x0][0x398] ;  /* 0x0000e600ff0b7b82 */ /* 0x000e300000000800 */
[----:B------:R-:W1:Y:S01]  /*06d0*/  LDC.64 R4, c[0x0][0x380] ;  /* 0x0000e000ff047b82 */ /* 0x000e620000000a00 */
[----:B0-----:R-:W-:-:S04]  /*06e0*/  IMAD R7, R3, R11, R0 ;  /* 0x0000000b03077224 */ /* 0x001fc800078e0200 */
[----:B-1----:R-:W-:-:S05]  /*06f0*/  IMAD.WIDE R4, R7, 0x4, R4 ;  /* 0x0000000407047825 */ /* 0x002fca00078e0204 */
[----:B------:R-:W2:Y:S01]  /*0700*/  LDG.E R13, desc[UR6][R4.64] ;  /* 0x00000006040d7981 */ /* 0x000ea2000c1e1900 */
[----:B------:R-:W-:-:S05]  /*0710*/  IMAD.WIDE R6, R11, 0x4, R4 ;  /* 0x000000040b067825 */ /* 0x000fca00078e0204 */
[----:B------:R-:W3:Y:S01]  /*0720*/  LDG.E R2, desc[UR6][R6.64] ;  /* 0x0000000606027981 */ /* 0x000ee2000c1e1900 */
[----:B------:R-:W-:-:S05]  /*0730*/  IMAD.WIDE R8, R11, 0x4, R6 ;  /* 0x000000040b087825 */ /* 0x000fca00078e0206 */
[----:B------:R-:W4:Y:S01]  /*0740*/  LDG.E R15, desc[UR6][R8.64] ;  /* 0x00000006080f7981 */ /* 0x000f22000c1e1900 */
[----:B------:R-:W-:-:S06]  /*0750*/  IMAD.WIDE R10, R11, 0x4, R8 ;  /* 0x000000040b0a7825 */ /* 0x000fcc00078e0208 */
[----:B------:R-:W5:Y:S01]  /*0760*/  LDG.E R11, desc[UR6][R10.64] ;  /* 0x000000060a0b7981 */ /* 0x000f62000c1e1900 */
        /* <DEDUP_REMOVED lines=18> */
[----:B------:R-:W-:-:S09]  /*0890*/  FSEL R22, R11, R2, P4 ;  /* 0x000000020b167208 */ /* 0x000fd20002000000 */
[C---:B------:R-:W-:Y:S02]  /*08a0*/  @P4 VIADD R18, R3.reuse, 0x3 ;  /* 0x0000000303124836 */ /* 0x040fe40000000000 */
[----:B------:R-:W-:-:S07]  /*08b0*/  VIADD R3, R3, 0x4 ;  /* 0x0000000403037836 */ /* 0x000fce0000000000 */
.L_x_29:
[----:B------:R-:W-:Y:S05]  /*08c0*/  @!P3 BRA `(.L_x_28) ;  /* 0x000000000084b947 */ /* 0x000fea0003800000 */
[----:B------:R-:W-:-:S13]  /*08d0*/  ISETP.NE.AND P1, PT, R26, 0x1, PT ;  /* 0x000000011a00780c */ /* 0x000fda0003f25270 */
[----:B------:R-:W0:Y:S08]  /*08e0*/  @P1 LDC R7, c[0x0][0x398] ;  /* 0x0000e600ff071b82 */ /* 0x000e300000000800 */
[----:B------:R-:W1:Y:S01]  /*08f0*/  @P1 LDC.64 R4, c[0x0][0x380] ;  /* 0x0000e000ff041b82 */ /* 0x000e620000000a00 */
[----:B0-----:R-:W-:-:S04]  /*0900*/  @P1 IMAD R9, R3, R7, R0 ;  /* 0x0000000703091224 */ /* 0x001fc800078e0200 */
[----:B-1----:R-:W-:-:S05]  /*0910*/  @P1 IMAD.WIDE R4, R9, 0x4, R4 ;  /* 0x0000000409041825 */ /* 0x002fca00078e0204 */
[----:B------:R0:W2:Y:S01]  /*0920*/  @P1 LDG.E R9, desc[UR6][R4.64] ;  /* 0x0000000604091981 */ /* 0x0000a2000c1e1900 */
[----:B------:R-:W-:-:S06]  /*0930*/  @P1 IMAD.WIDE R6, R7, 0x4, R4 ;  /* 0x0000000407061825 */ /* 0x000fcc00078e0204 */
[----:B------:R-:W3:Y:S01]  /*0940*/  @P1 LDG.E R6, desc[UR6][R6.64] ;  /* 0x0000000606061981 */ /* 0x000ee2000c1e1900 */
[----:B------:R-:W-:Y:S02]  /*0950*/  LOP3.LUT P2, RZ, R27, 0x1, RZ, 0xc0, !PT ;  /* 0x000000011bff7812 */ /* 0x000fe4000784c0ff */
[----:B------:R-:W-:-:S11]  /*0960*/  PLOP3.LUT P4, PT, PT, PT, PT, 0x8, 0x80 ;  /* 0x000000000080781c */ /* 0x000fd60003f8e170 */
[----:B------:R-:W1:Y:S08]  /*0970*/  @P2 LDC R2, c[0x0][0x398] ;  /* 0x0000e600ff022b82 */ /* 0x000e700000000800 */
[----:B0-----:R-:W0:Y:S01]  /*0980*/  @P2 LDC.64 R4, c[0x0][0x380] ;  /* 0x0000e000ff042b82 */ /* 0x001e220000000a00 */
[----:B--2---:R-:W-:-:S04]  /*0990*/  @P1 FSETP.GEU.AND P0, PT, R9, R22, PT ;  /* 0x000000160900120b */ /* 0x004fc80003f0e000 */
[----:B------:R-:W-:-:S04]  /*09a0*/  @P1 FSETP.LT.OR P0, PT, R22, RZ, !P0 ;  /* 0x000000ff1600120b */ /* 0x000fc80004701400 */
[----:B------:R-:W-:-:S04]  /*09b0*/  @P1 FSETP.GT.AND P0, PT, R9, RZ, P0 ;  /* 0x000000ff0900120b */ /* 0x000fc80000704000 */
[----:B------:R-:W-:Y:S02]  /*09c0*/  @P1 FSEL R9, R9, R22, P0 ;  /* 0x0000001609091208 */ /* 0x000fe40000000000 */
[----:B------:R-:W-:Y:S02]  /*09d0*/  @P1 SEL R8, R3, R18, P0 ;  /* 0x0000001203081207 */ /* 0x000fe40000000000 */
[----:B---3--:R-:W-:-:S04]  /*09e0*/  @P1 FSETP.GEU.AND P3, PT, R6, R9, PT ;  /* 0x000000090600120b */ /* 0x008fc80003f6e000 */
[----:B------:R-:W-:-:S04]  /*09f0*/  @P1 FSETP.LT.OR P3, PT, R9, RZ, !P3 ;  /* 0x000000ff0900120b */ /* 0x000fc80005f61400 */
[----:B------:R-:W-:-:S04]  /*0a00*/  @P1 FSETP.GT.AND P3, PT, R6, RZ, P3 ;  /* 0x000000ff0600120b */ /* 0x000fc80001f64000 */
[----:B------:R-:W-:-:S13]  /*0a10*/  @P1 PLOP3.LUT P4, PT, P3, PT, PT, 0x80, 0x8 ;  /* 0x000000000008181c */ /* 0x000fda0001f8f070 */
[C---:B------:R-:W-:Y:S02]  /*0a20*/  @P4 VIADD R8, R3.reuse, 0x1 ;  /* 0x0000000103084836 */ /* 0x040fe40000000000 */
[----:B------:R-:W-:-:S04]  /*0a30*/  @P1 VIADD R3, R3, 0x2 ;  /* 0x0000000203031836 */ /* 0x000fc80000000000 */
[----:B-1----:R-:W-:-:S04]  /*0a40*/  @P2 IMAD R7, R3, R2, R0 ;  /* 0x0000000203072224 */ /* 0x002fc800078e0200 */
[----:B0-----:R-:W-:-:S06]  /*0a50*/  @P2 IMAD.WIDE R4, R7, 0x4, R4 ;  /* 0x0000000407042825 */ /* 0x001fcc00078e0204 */
[----:B------:R-:W2:Y:S01]  /*0a60*/  @P2 LDG.E R5, desc[UR6][R4.64] ;  /* 0x0000000604052981 */ /* 0x000ea2000c1e1900 */
[----:B------:R-:W-:Y:S01]  /*0a70*/  @P1 FSEL R22, R6, R9, P3 ;  /* 0x0000000906161208 */ /* 0x000fe20001800000 */
[----:B------:R-:W-:-:S03]  /*0a80*/  @P1 IMAD.MOV.U32 R18, RZ, RZ, R8 ;  /* 0x000000ffff121224 */ /* 0x000fc600078e0008 */
[----:B--2---:R-:W-:-:S04]  /*0a90*/  @P2 FSETP.GEU.AND P0, PT, R5, R22, PT ;  /* 0x000000160500220b */ /* 0x004fc80003f0e000 */
[----:B------:R-:W-:-:S04]  /*0aa0*/  @P2 FSETP.LT.OR P0, PT, R22, RZ, !P0 ;  /* 0x000000ff1600220b */ /* 0x000fc80004701400 */
[----:B------:R-:W-:-:S04]  /*0ab0*/  @P2 FSETP.GT.AND P0, PT, R5, RZ, P0 ;  /* 0x000000ff0500220b */ /* 0x000fc80000704000 */
[----:B------:R-:W-:Y:S02]  /*0ac0*/  @P2 FSEL R22, R5, R22, P0 ;  /* 0x0000001605162208 */ /* 0x000fe40000000000 */
[----:B------:R-:W-:-:S07]  /*0ad0*/  @P2 SEL R18, R3, R18, P0 ;  /* 0x0000001203122207 */ /* 0x000fce0000000000 */
.L_x_28:
[----:B------:R-:W0:Y:S01]  /*0ae0*/  LDC.64 R2, c[0x0][0x390] ;  /* 0x0000e400ff027b82 */ /* 0x000e220000000a00 */
[----:B------:R-:W1:Y:S07]  /*0af0*/  LDCU UR4, c[0x0][0x398] ;  /* 0x00007300ff0477ac */ /* 0x000e6e0008000800 */
[----:B------:R-:W2:Y:S01]  /*0b00*/  LDC.64 R4, c[0x0][0x388] ;  /* 0x0000e200ff047b82 */ /* 0x000ea20000000a00 */
[----:B0-----:R-:W-:-:S05]  /*0b10*/  IMAD.WIDE R2, R0, 0x4, R2 ;  /* 0x0000000400027825 */ /* 0x001fca00078e0202 */
[----:B------:R0:W-:Y:S01]  /*0b20*/  STG.E desc[UR6][R2.64], R18 ;  /* 0x0000001202007986 */ /* 0x0001e2000c101906 */
[----:B--2---:R-:W-:-:S04]  /*0b30*/  IMAD.WIDE R4, R0, 0x4, R4 ;  /* 0x0000000400047825 */ /* 0x004fc800078e0204 */
[----:B------:R-:W-:Y:S01]  /*0b40*/  IMAD.IADD R0, R17, 0x1, R0 ;  /* 0x0000000111007824 */ /* 0x000fe200078e0200 */
[----:B------:R0:W-:Y:S04]  /*0b50*/  STG.E desc[UR6][R4.64], R22 ;  /* 0x0000001604007986 */ /* 0x0001e8000c101906 */
[----:B-1----:R-:W-:-:S13]  /*0b60*/  ISETP.GE.AND P0, PT, R0, UR4, PT ;  /* 0x0000000400007c0c */ /* 0x002fda000bf06270 */
[----:B0-----:R-:W-:Y:S05]  /*0b70*/  @!P0 BRA `(.L_x_30) ;  /* 0xfffffff4009c8947 */ /* 0x001fea000383ffff */
[----:B------:R-:W-:Y:S05]  /*0b80*/  EXIT ;  /* 0x000000000000794d */ /* 0x000fea0003800000 */
.L_x_31:
        /* <DEDUP_REMOVED lines=15> */
.L_x_59:


//--------------------- .text._Z24collisionGatherClosestv1PKfPfPiii --------------------------
	.section	.text._Z24collisionGatherClosestv1PKfPfPiii,"ax",@progbits
	.align	128
        .global         _Z24collisionGatherClosestv1PKfPfPiii
        .type           _Z24collisionGatherClosestv1PKfPfPiii,@function
        .size           _Z24collisionGatherClosestv1PKfPfPiii,(.L_x_60 - _Z24collisionGatherClosestv1PKfPfPiii)
        .other          _Z24collisionGatherClosestv1PKfPfPiii,@"STO_CUDA_ENTRY STV_DEFAULT"
_Z24collisionGatherClosestv1PKfPfPiii:
.text._Z24collisionGatherClosestv1PKfPfPiii:
        /* <DEDUP_REMOVED lines=18> */
.L_x_33:
        /* <DEDUP_REMOVED lines=8> */
.L_x_32:
[----:B------:R-:W0:Y:S01]  /*01a0*/  LDCU.64 UR4, c[0x0][0x380] ;  /* 0x00007000ff0477ac */ /* 0x000e220008000a00 */
[C---:B------:R-:W-:Y:S02]  /*01b0*/  LOP3.LUT R12, R2.reuse, 0x7, RZ, 0xc0, !PT ;  /* 0x00000007020c7812 */ /* 0x040fe400078ec0ff */
[C---:B------:R-:W-:Y:S02]  /*01c0*/  LOP3.LUT R13, R2.reuse, 0x3, RZ, 0xc0, !PT ;  /* 0x00000003020d7812 */ /* 0x040fe400078ec0ff */
[----:B------:R-:W-:Y:S01]  /*01d0*/  LOP3.LUT R2, R2, 0x7ffffff8, RZ, 0xc0, !PT ;  /* 0x7ffffff802027812 */ /* 0x000fe200078ec0ff */
[----:B------:R-:W-:-:S05]  /*01e0*/  VIADD R4, R12, 0xffffffff ;  /* 0xffffffff0c047836 */ /* 0x000fca0000000000 */
[----:B------:R-:W-:Y:S01]  /*01f0*/  ISETP.GE.U32.AND P6, PT, R4, 0x3, PT ;  /* 0x000000030400780c */ /* 0x000fe20003fc6070 */
[----:B0-----:R-:W-:-:S04]  /*0200*/  UIADD3 UR4, UP0, UPT, UR4, 0x10, URZ ;  /* 0x0000001004047890 */ /* 0x001fc8000ff1e0ff */
[----:B------:R-:W-:-:S12]  /*0210*/  UIADD3.X UR5, UPT, UPT, URZ, UR5, URZ, UP0, !UPT ;  /* 0x00000005ff057290 */ /* 0x000fd800087fe4ff */
.L_x_38:
[----:B------:R-:W0:Y:S01]  /*0220*/  LDC R8, c[0x0][0x39c] ;  /* 0x0000e700ff087b82 */ /* 0x000e220000000800 */
[----:B------:R-:W-:Y:S02]  /*0230*/  IMAD.MOV.U32 R4, RZ, RZ, -0x40800000 ;  /* 0xbf800000ff047424 */ /* 0x000fe400078e00ff */
[----:B------:R-:W-:Y:S02]  /*0240*/  IMAD.MOV.U32 R5, RZ, RZ, -0x1 ;  /* 0xffffffffff057424 */ /* 0x000fe400078e00ff */
[----:B------:R-:W-:Y:S01]  /*0250*/  IMAD.MOV.U32 R7, RZ, RZ, RZ ;  /* 0x000000ffff077224 */ /* 0x000fe200078e00ff */
[----:B0-----:R-:W-:Y:S01]  /*0260*/  ISETP.GE.U32.AND P0, PT, R8, 0x8, PT ;  /* 0x000000080800780c */ /* 0x001fe20003f06070 */
[----:B------:R-:W-:-:S12]  /*0270*/  IMAD R6, R3, R8, RZ ;  /* 0x0000000803067224 */ /* 0x000fd800078e02ff */
[----:B------:R-:W-:Y:S05]  /*0280*/  @!P0 BRA `(.L_x_34) ;  /* 0x0000000000f08947 */ /* 0x000fea0003800000 */
[----:B------:R-:W-:Y:S02]  /*0290*/  IMAD.MOV.U32 R4, RZ, RZ, -0x40800000 ;  /* 0xbf800000ff047424 */ /* 0x000fe400078e00ff */
[----:B------:R-:W-:Y:S02]  /*02a0*/  IMAD.MOV.U32 R5, RZ, RZ, -0x1 ;  /* 0xffffffffff057424 */ /* 0x000fe400078e00ff */
[----:B------:R-:W-:Y:S02]  /*02b0*/  IMAD.MOV.U32 R9, RZ, RZ, RZ ;  /* 0x000000ffff097224 */ /* 0x000fe400078e00ff */
[----:B------:R-:W-:-:S07]  /*02c0*/  IMAD.MOV.U32 R7, RZ, RZ, R6 ;  /* 0x000000ffff077224 */ /* 0x000fce00078e0006 */
.L_x_35:
[----:B------:R-:W-:Y:S02]  /*02d0*/  IMAD.U32 R10, RZ, RZ, UR4 ;  /* 0x00000004ff0a7e24 */ /* 0x000fe4000f8e00ff */
[----:B------:R-:W-:Y:S02]  /*02e0*/  IMAD.U32 R11, RZ, RZ, UR5 ;  /* 0x00000005ff0b7e24 */ /* 0x000fe4000f8e00ff */
[----:B------:R-:W-:-:S05]  /*02f0*/  IMAD.WIDE R10, R7, 0x4, R10 ;  /* 0x00000004070a7825 */ /* 0x000fca00078e020a */
[----:B------:R-:W2:Y:S04]  /*0300*/  LDG.E R15, desc[UR6][R10.64+-0x10] ;  /* 0xfffff0060a0f7981 */ /* 0x000ea8000c1e1900 */
[----:B------:R-:W3:Y:S04]  /*0310*/  LDG.E R17, desc[UR6][R10.64+-0xc] ;  /* 0xfffff4060a117981 */ /* 0x000ee8000c1e1900 */
[----:B------:R-:W4:Y:S04]  /*0320*/  LDG.E R19, desc[UR6][R10.64+-0x8] ;  /* 0xfffff8060a137981 */ /* 0x000f28000c1e1900 */
[----:B------:R-:W5:Y:S04]  /*0330*/  LDG.E R21, desc[UR6][R10.64+-0x4] ;  /* 0xfffffc060a157981 */ /* 0x000f68000c1e1900 */
[----:B------:R-:W5:Y:S04]  /*0340*/  LDG.E R23, desc[UR6][R10.64] ;  /* 0x000000060a177981 */ /* 0x000f68000c1e1900 */
[----:B------:R-:W5:Y:S04]  /*0350*/  LDG.E R25, desc[UR6][R10.64+0x4] ;  /* 0x000004060a197981 */ /* 0x000f68000c1e1900 */
[----:B------:R-:W5:Y:S04]  /*0360*/  LDG.E R27, desc[UR6][R10.64+0x8] ;  /* 0x000008060a1b7981 */ /* 0x000f68000c1e1900 */
[----:B------:R-:W5:Y:S01]  /*0370*/  LDG.E R29, desc[UR6][R10.64+0xc] ;  /* 0x00000c060a1d7981 */ /* 0x000f62000c1e1900 */
[----:B------:R-:W-:Y:S01]  /*0380*/  VIADD R7, R7, 0x8 ;  /* 0x0000000807077836 */ /* 0x000fe20000000000 */
        /* <DEDUP_REMOVED lines=44> */
.L_x_34:
[----:B------:R-:W-:-:S13]  /*0650*/  ISETP.NE.AND P0, PT, R12, RZ, PT ;  /* 0x000000ff0c00720c */ /* 0x000fda0003f05270 */
[----:B------:R-:W-:Y:S05]  /*0660*/  @!P0 BRA `(.L_x_36) ;  /* 0x0000000000f48947 */ /* 0x000fea0003800000 */
[----:B------:R-:W-:Y:S01]  /*0670*/  ISETP.NE.AND P3, PT, R13, RZ, PT ;  /* 0x000000ff0d00720c */ /* 0x000fe20003f65270 */
[----:B------:R-:W-:-:S12]  /*0680*/  @!P6 BRA `(.L_x_37) ;  /* 0x000000000070e947 */ /* 0x000fd80003800000 */
[----:B------:R-:W0:Y:S01]  /*0690*/  LDC.64 R10, c[0x0][0x380] ;  /* 0x0000e000ff0a7b82 */ /* 0x000e220000000a00 */
[----:B------:R-:W-:-:S04]  /*06a0*/  IMAD.IADD R9, R6, 0x1, R7 ;  /* 0x0000000106097824 */ /* 0x000fc800078e0207 */
[----:B0-----:R-:W-:-:S05]  /*06b0*/  IMAD.WIDE R10, R9, 0x4, R10 ;  /* 0x00000004090a7825 */ /* 0x001fca00078e020a */
[----:B------:R-:W2:Y:S04]  /*06c0*/  LDG.E R9, desc[UR6][R10.64] ;  /* 0x000000060a097981 */ /* 0x000ea8000c1e1900 */
[----:B------:R-:W3:Y:S04]  /*06d0*/  LDG.E R15, desc[UR6][R10.64+0x4] ;  /* 0x000004060a0f7981 */ /* 0x000ee8000c1e1900 */
[----:B------:R-:W4:Y:S04]  /*06e0*/  LDG.E R17, desc[UR6][R10.64+0x8] ;  /* 0x000008060a117981 */ /* 0x000f28000c1e1900 */
        /* <DEDUP_REMOVED lines=22> */
.L_x_37:
[----:B------:R-:W-:Y:S05]  /*0850*/  @!P3 BRA `(.L_x_36) ;  /* 0x000000000078b947 */ /* 0x000fea0003800000 */
[----:B------:R-:W-:-:S13]  /*0860*/  ISETP.NE.AND P1, PT, R13, 0x1, PT ;  /* 0x000000010d00780c */ /* 0x000fda0003f25270 */
[----:B------:R-:W0:Y:S01]  /*0870*/  @P1 LDC.64 R10, c[0x0][0x380] ;  /* 0x0000e000ff0a1b82 */ /* 0x000e220000000a00 */
[----:B------:R-:W-:-:S04]  /*0880*/  @P1 IMAD.IADD R9, R6, 0x1, R7 ;  /* 0x0000000106091824 */ /* 0x000fc800078e0207 */
[----:B0-----:R-:W-:-:S05]  /*0890*/  @P1 IMAD.WIDE R10, R9, 0x4, R10 ;  /* 0x00000004090a1825 */ /* 0x001fca00078e020a */
[----:B------:R-:W2:Y:S04]  /*08a0*/  @P1 LDG.E R9, desc[UR6][R10.64] ;  /* 0x000000060a091981 */ /* 0x000ea8000c1e1900 */
[----:B------:R0:W3:Y:S01]  /*08b0*/  @P1 LDG.E R15, desc[UR6][R10.64+0x4] ;  /* 0x000004060a0f1981 */ /* 0x0000e2000c1e1900 */
[----:B------:R-:W-:Y:S02]  /*08c0*/  LOP3.LUT P2, RZ, R8, 0x1, RZ, 0xc0, !PT ;  /* 0x0000000108ff7812 */ /* 0x000fe4000784c0ff */
[----:B------:R-:W-:Y:S02]  /*08d0*/  PLOP3.LUT P4, PT, PT, PT, PT, 0x8, 0x80 ;  /* 0x000000000080781c */ /* 0x000fe40003f8e170 */
[----:B--2---:R-:W-:-:S04]  /*08e0*/  @P1 FSETP.GEU.AND P0, PT, R9, R4, PT ;  /* 0x000000040900120b */ /* 0x004fc80003f0e000 */
[----:B------:R-:W-:-:S04]  /*08f0*/  @P1 FSETP.LT.OR P0, PT, R4, RZ, !P0 ;  /* 0x000000ff0400120b */ /* 0x000fc80004701400 */
[----:B------:R-:W-:-:S04]  /*0900*/  @P1 FSETP.GT.AND P0, PT, R9, RZ, P0 ;  /* 0x000000ff0900120b */ /* 0x000fc80000704000 */
[----:B------:R-:W-:Y:S02]  /*0910*/  @P1 FSEL R14, R9, R4, P0 ;  /* 0x00000004090e1208 */ /* 0x000fe40000000000 */
[----:B------:R-:W1:Y:S01]  /*0920*/  @P2 LDC.64 R8, c[0x0][0x380] ;  /* 0x0000e000ff082b82 */ /* 0x000e620000000a00 */
[----:B0-----:R-:W-:Y:S02]  /*0930*/  @P1 SEL R10, R7, R5, P0 ;  /* 0x00000005070a1207 */ /* 0x001fe40000000000 */
[----:B---3--:R-:W-:-:S04]  /*0940*/  @P1 FSETP.GEU.AND P3, PT, R15, R14, PT ;  /* 0x0000000e0f00120b */ /* 0x008fc80003f6e000 */
[----:B------:R-:W-:-:S04]  /*0950*/  @P1 FSETP.LT.OR P3, PT, R14, RZ, !P3 ;  /* 0x000000ff0e00120b */ /* 0x000fc80005f61400 */
[----:B------:R-:W-:-:S04]  /*0960*/  @P1 FSETP.GT.AND P3, PT, R15, RZ, P3 ;  /* 0x000000ff0f00120b */ /* 0x000fc80001f64000 */
[----:B------:R-:W-:-:S13]  /*0970*/  @P1 PLOP3.LUT P4, PT, P3, PT, PT, 0x80, 0x8 ;  /* 0x000000000008181c */ /* 0x000fda0001f8f070 */
[C---:B------:R-:W-:Y:S02]  /*0980*/  @P4 VIADD R10, R7.reuse, 0x1 ;  /* 0x00000001070a4836 */ /* 0x040fe40000000000 */
[----:B------:R-:W-:-:S04]  /*0990*/  @P1 VIADD R7, R7, 0x2 ;  /* 0x0000000207071836 */ /* 0x000fc80000000000 */
[----:B------:R-:W-:-:S04]  /*09a0*/  @P2 IMAD.IADD R11, R6, 0x1, R7 ;  /* 0x00000001060b2824 */ /* 0x000fc800078e0207 */
[----:B-1----:R-:W-:-:S06]  /*09b0*/  @P2 IMAD.WIDE R8, R11, 0x4, R8 ;  /* 0x000000040b082825 */ /* 0x002fcc00078e0208 */
        /* <DEDUP_REMOVED lines=8> */
.L_x_36:
        /* <DEDUP_REMOVED lines=11> */
.L_x_39:
        /* <DEDUP_REMOVED lines=9> */
.L_x_60:


//--------------------- .text._Z9transposePfii    --------------------------
	.section	.text._Z9transposePfii,"ax",@progbits
	.align	128
        .global         _Z9transposePfii
        .type           _Z9transposePfii,@function
        .size           _Z9transposePfii,(.L_x_61 - _Z9transposePfii)
        .other          _Z9transposePfii,@"STO_CUDA_ENTRY STV_DEFAULT"
_Z9transposePfii:
.text._Z9transposePfii:
        /* <DEDUP_REMOVED lines=12> */
[----:B------:R-:W0:Y:S01]  /*00c0*/  LDCU UR4, c[0x0][0x374] ;  /* 0x00006e80ff0477ac */ /* 0x000e220008000800 */
[----:B------:R-:W1:Y:S01]  /*00d0*/  LDCU UR5, c[0x0][0x370] ;  /* 0x00006e00ff0577ac */ /* 0x000e620008000800 */
[----:B------:R-:W2:Y:S01]  /*00e0*/  LDCU.64 UR6, c[0x0][0x358] ;  /* 0x00006b00ff0677ac */ /* 0x000ea20008000a00 */
[----:B------:R-:W3:Y:S01]  /*00f0*/  LDCU UR10, c[0x0][0x38c] ;  /* 0x00007180ff0a77ac */ /* 0x000ee20008000800 */
[----:B------:R-:W4:Y:S01]  /*0100*/  LDCU.64 UR8, c[0x0][0x388] ;  /* 0x00007100ff0877ac */ /* 0x000f220008000a00 */
[----:B0-----:R-:W-:Y:S02]  /*0110*/  IMAD R9, R9, UR4, RZ ;  /* 0x0000000409097c24 */ /* 0x001fe4000f8e02ff */
[----:B-12---:R-:W-:-:S07]  /*0120*/  IMAD R11, R11, UR5, RZ ;  /* 0x000000050b0b7c24 */ /* 0x006fce000f8e02ff */
.L_x_45:
[----:B0-----:R-:W0:Y:S01]  /*0130*/  LDCU UR4, c[0x0][0x38c] ;  /* 0x00007180ff0477ac */ /* 0x001e220008000800 */
[----:B------:R-:W-:Y:S01]  /*0140*/  BSSY.RECONVERGENT B0, `(.L_x_40) ;  /* 0x0000014000007945 */ /* 0x000fe20003800200 */
[----:B0-----:R-:W-:-:S13]  /*0150*/  ISETP.GE.AND P0, PT, R8, UR4, PT ;  /* 0x0000000408007c0c */ /* 0x001fda000bf06270 */
[----:B-1----:R-:W-:Y:S05]  /*0160*/  @P0 BRA `(.L_x_41) ;  /* 0x0000000000440947 */ /* 0x002fea0003800000 */
[----:B------:R-:W0:Y:S01]  /*0170*/  LDC.64 R6, c[0x0][0x380] ;  /* 0x0000e000ff067b82 */ /* 0x000e220000000a00 */
[----:B------:R-:W-:-:S07]  /*0180*/  MOV R13, R8 ;  /* 0x00000008000d7202 */ /* 0x000fce0000000f00 */
.L_x_44:
[----:B------:R-:W-:Y:S01]  /*0190*/  ISETP.GE.AND P0, PT, R0, R13, PT ;  /* 0x0000000d0000720c */ /* 0x000fe20003f06270 */
[----:B------:R-:W-:-:S12]  /*01a0*/  BSSY.RECONVERGENT B1, `(.L_x_42) ;  /* 0x000000a000017945 */ /* 0x000fd80003800200 */
[----:B-1----:R-:W-:Y:S05]  /*01b0*/  @P0 BRA `(.L_x_43) ;  /* 0x0000000000200947 */ /* 0x002fea0003800000 */
[----:B----4-:R-:W-:Y:S02]  /*01c0*/  IMAD R5, R13, UR8, R0 ;  /* 0x000000080d057c24 */ /* 0x010fe4000f8e0200 */
[----:B------:R-:W-:Y:S02]  /*01d0*/  IMAD R3, R0, UR9, R13 ;  /* 0x0000000900037c24 */ /* 0x000fe4000f8e020d */
[----:B0-----:R-:W-:-:S04]  /*01e0*/  IMAD.WIDE R4, R5, 0x4, R6 ;  /* 0x0000000405047825 */ /* 0x001fc800078e0206 */
[----:B------:R-:W-:Y:S01]  /*01f0*/  IMAD.WIDE R2, R3, 0x4, R6 ;  /* 0x0000000403027825 */ /* 0x000fe200078e0206 */
[----:B------:R-:W2:Y:S04]  /*0200*/  LDG.E R17, desc[UR6][R4.64] ;  /* 0x0000000604117981 */ /* 0x000ea8000c1e1900 */
[----:B------:R-:W4:Y:S04]  /*0210*/  LDG.E R15, desc[UR6][R2.64] ;  /* 0x00000006020f7981 */ /* 0x000f28000c1e1900 */
[----:B--2---:R1:W-:Y:S04]  /*0220*/  STG.E desc[UR6][R2.64], R17 ;  /* 0x0000001102007986 */ /* 0x0043e8000c101906 */
[----:B----4-:R1:W-:Y:S02]  /*0230*/  STG.E desc[UR6][R4.64], R15 ;  /* 0x0000000f04007986 */ /* 0x0103e4000c101906 */
.L_x_43:
[----:B---34-:R-:W-:Y:S05]  /*0240*/  BSYNC.RECONVERGENT B1 ;  /* 0x0000000000017941 */ /* 0x018fea0003800200 */
.L_x_42:
[----:B------:R-:W-:-:S04]  /*0250*/  IADD3 R13, PT, PT, R9, R13, RZ ;  /* 0x0000000d090d7210 */ /* 0x000fc80007ffe0ff */
[----:B------:R-:W-:-:S13]  /*0260*/  ISETP.GE.AND P0, PT, R13, UR10, PT ;  /* 0x0000000a0d007c0c */ /* 0x000fda000bf06270 */
[----:B------:R-:W-:Y:S05]  /*0270*/  @!P0 BRA `(.L_x_44) ;  /* 0xfffffffc00c48947 */ /* 0x000fea000383ffff */
.L_x_41:
[----:B---34-:R-:W-:Y:S05]  /*0280*/  BSYNC.RECONVERGENT B0 ;  /* 0x0000000000007941 */ /* 0x018fea0003800200 */
.L_x_40:
[----:B------:R-:W2:Y:S01]  /*0290*/  LDCU UR4, c[0x0][0x388] ;  /* 0x00007100ff0477ac */ /* 0x000ea20008000800 */
[----:B------:R-:W-:-:S04]  /*02a0*/  IADD3 R0, PT, PT, R11, R0, RZ ;  /* 0x000000000b007210 */ /* 0x000fc80007ffe0ff */
[----:B--2---:R-:W-:-:S13]  /*02b0*/  ISETP.GE.AND P0, PT, R0, UR4, PT ;  /* 0x0000000400007c0c */ /* 0x004fda000bf06270 */
[----:B------:R-:W-:Y:S05]  /*02c0*/  @!P0 BRA `(.L_x_45) ;  /* 0xfffffffc00988947 */ /* 0x000fea000383ffff */
[----:B------:R-:W-:Y:S05]  /*02d0*/  EXIT ;  /* 0x000000000000794d */ /* 0x000fea0003800000 */
.L_x_46:
        /* <DEDUP_REMOVED lines=10> */
.L_x_61:


//--------------------- .text._Z26collisionComputeDistancev2PKfS0_Pfii --------------------------
	.section	.text._Z26collisionComputeDistancev2PKfS0_Pfii,"ax",@progbits
	.align	128
        .global         _Z26collisionComputeDistancev2PKfS0_Pfii
        .type           _Z26collisionComputeDistancev2PKfS0_Pfii,@function
        .size           _Z26collisionComputeDistancev2PKfS0_Pfii,(.L_x_62 - _Z26collisionComputeDistancev2PKfS0_Pfii)
        .other          _Z26collisionComputeDistancev2PKfS0_Pfii,@"STO_CUDA_ENTRY STV_DEFAULT"
_Z26collisionComputeDistancev2PKfS0_Pfii:
.text._Z26collisionComputeDistancev2PKfS0_Pfii:
        /* <DEDUP_REMOVED lines=16> */
[----:B0-----:R-:W-:Y:S02]  /*0100*/  IMAD R12, R12, UR4, RZ ;  /* 0x000000040c0c7c24 */ /* 0x001fe4000f8e02ff */
[----:B-12---:R-:W-:-:S07]  /*0110*/  IMAD R14, R14, UR5, RZ ;  /* 0x000000050e0e7c24 */ /* 0x006fce000f8e02ff */
.L_x_50:
[----:B0-----:R-:W0:Y:S01]  /*0120*/  LDC R15, c[0x0][0x39c] ;  /* 0x0000e700ff0f7b82 */ /* 0x001e220000000800 */
[----:B------:R-:W-:Y:S01]  /*0130*/  BSSY.RECONVERGENT B0, `(.L_x_47) ;  /* 0x0000019000007945 */ /* 0x000fe20003800200 */
[----:B0-----:R-:W-:-:S13]  /*0140*/  ISETP.GE.AND P0, PT, R0, R15, PT ;  /* 0x0000000f0000720c */ /* 0x001fda0003f06270 */
[----:B------:R-:W-:Y:S05]  /*0150*/  @P0 BRA `(.L_x_48) ;  /* 0x0000000000580947 */ /* 0x000fea0003800000 */
[----:B------:R-:W0:Y:S01]  /*0160*/  LDC.64 R2, c[0x0][0x380] ;  /* 0x0000e000ff027b82 */ /* 0x000e220000000a00 */
[----:B------:R-:W-:-:S07]  /*0170*/  MOV R17, R0 ;  /* 0x0000000000117202 */ /* 0x000fce0000000f00 */
[----:B------:R-:W1:Y:S01]  /*0180*/  LDC.64 R4, c[0x0][0x388] ;  /* 0x0000e200ff047b82 */ /* 0x000e620000000a00 */
[----:B0-----:R-:W-:-:S04]  /*0190*/  IMAD.WIDE R8, R13, 0x4, R2 ;  /* 0x000000040d087825 */ /* 0x001fc800078e0202 */
[----:B-1----:R-:W-:-:S07]  /*01a0*/  IMAD.WIDE R6, R13, 0x4, R4 ;  /* 0x000000040d067825 */ /* 0x002fce00078e0204 */
.L_x_49:
[C---:B------:R-:W-:Y:S01]  /*01b0*/  IMAD.WIDE R20, R17.reuse, 0x4, R4 ;  /* 0x0000000411147825 */ /* 0x040fe200078e0204 */
[----:B------:R-:W2:Y:S01]  /*01c0*/  LDG.E R25, desc[UR6][R6.64] ;  /* 0x0000000606197981 */ /* 0x000ea2000c1e1900 */
[----:B0-----:R-:W0:Y:S02]  /*01d0*/  LDC.64 R10, c[0x0][0x390] ;  /* 0x0000e400ff0a7b82 */ /* 0x001e240000000a00 */
[C---:B------:R-:W-:Y:S01]  /*01e0*/  IMAD.WIDE R18, R17.reuse, 0x4, R2 ;  /* 0x0000000411127825 */ /* 0x040fe200078e0202 */
[----:B------:R-:W4:Y:S04]  /*01f0*/  LDG.E R23, desc[UR6][R8.64] ;  /* 0x0000000608177981 */ /* 0x000f28000c1e1900 */
[----:B------:R-:W2:Y:S04]  /*0200*/  LDG.E R20, desc[UR6][R20.64] ;  /* 0x0000000614147981 */ /* 0x000ea8000c1e1900 */
[----:B------:R-:W4:Y:S01]  /*0210*/  LDG.E R18, desc[UR6][R18.64] ;  /* 0x0000000612127981 */ /* 0x000f22000c1e1900 */
[----:B---3--:R-:W-:Y:S01]  /*0220*/  IMAD R27, R17, UR8, R13 ;  /* 0x00000008111b7c24 */ /* 0x008fe2000f8e020d */
[----:B------:R-:W-:-:S03]  /*0230*/  IADD3 R17, PT, PT, R12, R17, RZ ;  /* 0x000000110c117210 */ /* 0x000fc60007ffe0ff */
[----:B0-----:R-:W-:Y:S01]  /*0240*/  IMAD.WIDE R10, R27, 0x4, R10 ;  /* 0x000000041b0a7825 */ /* 0x001fe200078e020a */
[----:B------:R-:W-:-:S03]  /*0250*/  ISETP.GE.AND P0, PT, R17, R15, PT ;  /* 0x0000000f1100720c */ /* 0x000fc60003f06270 */
[----:B--2---:R-:W-:Y:S01]  /*0260*/  FADD R25, R20, -R25 ;  /* 0x8000001914197221 */ /* 0x004fe20000000000 */
[----:B----4-:R-:W-:-:S03]  /*0270*/  FADD R23, R18, -R23 ;  /* 0x8000001712177221 */ /* 0x010fc60000000000 */
[----:B------:R-:W-:-:S04]  /*0280*/  FMUL R16, R25, R25 ;  /* 0x0000001919107220 */ /* 0x000fc80000400000 */
[----:B------:R-:W-:-:S05]  /*0290*/  FFMA R23, R23, R23, R16 ;  /* 0x0000001717177223 */ /* 0x000fca0000000010 */
[----:B------:R0:W-:Y:S01]  /*02a0*/  STG.E desc[UR6][R10.64], R23 ;  /* 0x000000170a007986 */ /* 0x0001e2000c101906 */
[----:B------:R-:W-:Y:S05]  /*02b0*/  @!P0 BRA `(.L_x_49) ;  /* 0xfffffffc00bc8947 */ /* 0x000fea000383ffff */
.L_x_48:
[----:B---3--:R-:W-:Y:S05]  /*02c0*/  BSYNC.RECONVERGENT B0 ;  /* 0x0000000000007941 */ /* 0x008fea0003800200 */
.L_x_47:
[----:B------:R-:W1:Y:S01]  /*02d0*/  LDCU UR4, c[0x0][0x398] ;  /* 0x00007300ff0477ac */ /* 0x000e620008000800 */
[----:B------:R-:W-:-:S04]  /*02e0*/  IADD3 R13, PT, PT, R14, R13, RZ ;  /* 0x0000000d0e0d7210 */ /* 0x000fc80007ffe0ff */
[----:B-1----:R-:W-:-:S13]  /*02f0*/  ISETP.GE.AND P0, PT, R13, UR4, PT ;  /* 0x000000040d007c0c */ /* 0x002fda000bf06270 */
[----:B------:R-:W-:Y:S05]  /*0300*/  @!P0 BRA `(.L_x_50) ;  /* 0xfffffffc00848947 */ /* 0x000fea000383ffff */
[----:B------:R-:W-:Y:S05]  /*0310*/  EXIT ;  /* 0x000000000000794d */ /* 0x000fea0003800000 */
.L_x_51:
        /* <DEDUP_REMOVED lines=14> */
.L_x_62:


//--------------------- .text._Z26collisionComputeDistancev1PKfS0_Pfii --------------------------
	.section	.text._Z26collisionComputeDistancev1PKfS0_Pfii,"ax",@progbits
	.align	128
        .global         _Z26collisionComputeDistancev1PKfS0_Pfii
        .type           _Z26collisionComputeDistancev1PKfS0_Pfii,@function
        .size           _Z26collisionComputeDistancev1PKfS0_Pfii,(.L_x_63 - _Z26collisionComputeDistancev1PKfS0_Pfii)
        .other          _Z26collisionComputeDistancev1PKfS0_Pfii,@"STO_CUDA_ENTRY STV_DEFAULT"
_Z26collisionComputeDistancev1PKfS0_Pfii:
.text._Z26collisionComputeDistancev1PKfS0_Pfii:
        /* <DEDUP_REMOVED lines=15> */
[----:B0-----:R-:W-:Y:S02]  /*00f0*/  IMAD R12, R12, UR4, RZ ;  /* 0x000000040c0c7c24 */ /* 0x001fe4000f8e02ff */
[----:B-12---:R-:W-:-:S07]  /*0100*/  IMAD R14, R14, UR5, RZ ;  /* 0x000000050e0e7c24 */ /* 0x006fce000f8e02ff */
.L_x_55:
        /* <DEDUP_REMOVED lines=9> */
.L_x_54:
[C---:B------:R-:W-:Y:S01]  /*01a0*/  IMAD.WIDE R20, R16.reuse, 0x4, R4 ;  /* 0x0000000410147825 */ /* 0x040fe200078e0204 */
[----:B------:R-:W2:Y:S01]  /*01b0*/  LDG.E R23, desc[UR6][R6.64] ;  /* 0x0000000606177981 */ /* 0x000ea2000c1e1900 */
[----:B0-----:R-:W0:Y:S02]  /*01c0*/  LDC.64 R10, c[0x0][0x390] ;  /* 0x0000e400ff0a7b82 */ /* 0x001e240000000a00 */
[----:B------:R-:W-:Y:S01]  /*01d0*/  IMAD.WIDE R18, R16, 0x4, R2 ;  /* 0x0000000410127825 */ /* 0x000fe200078e0202 */
[----:B------:R-:W3:Y:S04]  /*01e0*/  LDG.E R17, desc[UR6][R8.64] ;  /* 0x0000000608117981 */ /* 0x000ee8000c1e1900 */
[----:B------:R-:W2:Y:S04]  /*01f0*/  LDG.E R20, desc[UR6][R20.64] ;  /* 0x0000000614147981 */ /* 0x000ea8000c1e1900 */
[----:B------:R-:W3:Y:S01]  /*0200*/  LDG.E R18, desc[UR6][R18.64] ;  /* 0x0000000612127981 */ /* 0x000ee2000c1e1900 */
[----:B------:R-:W-:Y:S01]  /*0210*/  IMAD R25, R13, R15, R16 ;  /* 0x0000000f0d197224 */ /* 0x000fe200078e0210 */
[----:B------:R-:W-:-:S03]  /*0220*/  IADD3 R16, PT, PT, R12, R16, RZ ;  /* 0x000000100c107210 */ /* 0x000fc60007ffe0ff */
[----:B0-----:R-:W-:Y:S01]  /*0230*/  IMAD.WIDE R10, R25, 0x4, R10 ;  /* 0x00000004190a7825 */ /* 0x001fe200078e020a */
[----:B------:R-:W-:-:S03]  /*0240*/  ISETP.GE.AND P0, PT, R16, R15, PT ;  /* 0x0000000f1000720c */ /* 0x000fc60003f06270 */
[----:B--2---:R-:W-:Y:S01]  /*0250*/  FADD R23, R20, -R23 ;  /* 0x8000001714177221 */ /* 0x004fe20000000000 */
[----:B---3--:R-:W-:-:S03]  /*0260*/  FADD R17, R18, -R17 ;  /* 0x8000001112117221 */ /* 0x008fc60000000000 */
[----:B------:R-:W-:-:S04]  /*0270*/  FMUL R22, R23, R23 ;  /* 0x0000001717167220 */ /* 0x000fc80000400000 */
[----:B------:R-:W-:-:S05]  /*0280*/  FFMA R17, R17, R17, R22 ;  /* 0x0000001111117223 */ /* 0x000fca0000000016 */
[----:B------:R0:W-:Y:S01]  /*0290*/  STG.E desc[UR6][R10.64], R17 ;  /* 0x000000110a007986 */ /* 0x0001e2000c101906 */
[----:B------:R-:W-:Y:S05]  /*02a0*/  @!P0 BRA `(.L_x_54) ;  /* 0xfffffffc00bc8947 */ /* 0x000fea000383ffff */
.L_x_53:
[----:B------:R-:W-:Y:S05]  /*02b0*/  BSYNC.RECONVERGENT B0 ;  /* 0x0000000000007941 */ /* 0x000fea0003800200 */
.L_x_52:
[----:B------:R-:W1:Y:S01]  /*02c0*/  LDCU UR4, c[0x0][0x398] ;  /* 0x00007300ff0477ac */ /* 0x000e620008000800 */
[----:B------:R-:W-:-:S04]  /*02d0*/  IADD3 R13, PT, PT, R14, R13, RZ ;  /* 0x0000000d0e0d7210 */ /* 0x000fc80007ffe0ff */
[----:B-1----:R-:W-:-:S13]  /*02e0*/  ISETP.GE.AND P0, PT, R13, UR4, PT ;  /* 0x000000040d007c0c */ /* 0x002fda000bf06270 */
[----:B------:R-:W-:Y:S05]  /*02f0*/  @!P0 BRA `(.L_x_55) ;  /* 0xfffffffc00848947 */ /* 0x000fea000383ffff */
[----:B------:R-:W-:Y:S05]  /*0300*/  EXIT ;  /* 0x000000000000794d */ /* 0x000fea0003800000 */
.L_x_56:
        /* <DEDUP_REMOVED lines=15> */
.L_x_63:


//--------------------- .nv.shared.reserved.0     --------------------------
	.section	.nv.shared.reserved.0,"aw",@nobits
	.weak		__nv_reservedSMEM_offset_0_alias
	.size		__nv_reservedSMEM_offset_0_alias, 0, 64
	.other		__nv_reservedSMEM_offset_0_alias,@"STO_CUDA_RESERVED_SHARED STV_DEFAULT"
__nv_reservedSMEM_offset_0_alias:
	.zero		0
	.zero		64


//--------------------- .nv.constant0._Z24collisionGatherClosestv4PKfPKiPfPiiib --------------------------
	.section	.nv.constant0._Z24collisionGatherClosestv4PKfPKiPfPiiib,"a",@progbits
	.sectionflags	@""
	.align	4
.nv.constant0._Z24collisionGatherClosestv4PKfPKiPfPiiib:
	.zero		937


//--------------------- .nv.constant0._Z24collisionGatherClosestv3PKfS0_PiPfii --------------------------
	.section	.nv.constant0._Z24collisionGatherClosestv3PKfS0_PiPfii,"a",@progbits
	.sectionflags	@""
	.align	4
.nv.constant0._Z24collisionGatherClosestv3PKfS0_PiPfii:
	.zero		936


//--------------------- .nv.constant0._Z24collisionGatherClosestv2PKfPfPiii --------------------------
	.section	.nv.constant0._Z24collisionGatherClosestv2PKfPfPiii,"a",@progbits
	.sectionflags	@""
	.align	4
.nv.constant0._Z24collisionGatherClosestv2PKfPfPiii:
	.zero		928


//--------------------- .nv.constant0._Z24collisionGatherClosestv1PKfPfPiii --------------------------
	.section	.nv.constant0._Z24collisionGatherClosestv1PKfPfPiii,"a",@progbits
	.sectionflags	@""
	.align	4
.nv.constant0._Z24collisionGatherClosestv1PKfPfPiii:
	.zero		928


//--------------------- .nv.constant0._Z9transposePfii --------------------------
	.section	.nv.constant0._Z9transposePfii,"a",@progbits
	.sectionflags	@""
	.align	4
.nv.constant0._Z9transposePfii:
	.zero		912


//--------------------- .nv.constant0._Z26collisionComputeDistancev2PKfS0_Pfii --------------------------
	.section	.nv.constant0._Z26collisionComputeDistancev2PKfS0_Pfii,"a",@progbits
	.sectionflags	@""
	.align	4
.nv.constant0._Z26collisionComputeDistancev2PKfS0_Pfii:
	.zero		928


//--------------------- .nv.constant0._Z26collisionComputeDistancev1PKfS0_Pfii --------------------------
	.section	.nv.constant0._Z26collisionComputeDistancev1PKfS0_Pfii,"a",@progbits
	.sectionflags	@""
	.align	4
.nv.constant0._Z26collisionComputeDistancev1PKfS0_Pfii:
	.zero		928


//--------------------- SYMBOLS --------------------------

	.type		.nv.reservedSmem.offset0,@object
	.size		.nv.reservedSmem.offset0,0x4
